	.target	sm_90a

	.elftype	@"ET_EXEC"


//--------------------- .note.nv.tkinfo           --------------------------
	.section	.note.nv.tkinfo,"",@"SHT_NOTE"
	.sectionflags	@"SHF_NOTE_NV_TKINFO"
	.tkinfo
        /*0018*/ 	.word	0x00000002
        /*0030*/ 	.string	""
        /*0030*/ 	.string	"ptxas"
        /*0030*/ 	.string	"Cuda compilation tools, release 13.0, V13.0.88"
        /*0030*/ 	.string	"Build cuda_13.0.r13.0/compiler.36424714_0"
        /*0030*/ 	.string	"-arch sm_90a -m 64 "



//--------------------- .note.nv.cuinfo           --------------------------
	.section	.note.nv.cuinfo,"",@"SHT_NOTE"
	.sectionflags	@"SHF_NOTE_NV_CUINFO"
        /*0018*/ 	.short	0x0002
        /*001a*/ 	.short	0x005a
        /*001c*/ 	.short	0x0082
	.zero		2


//--------------------- .nv.info                  --------------------------
	.section	.nv.info,"",@"SHT_CUDA_INFO"
	.align	4


	//----- nvinfo : EIATTR_REGCOUNT
	.align		4
        /*0000*/ 	.byte	0x04, 0x2f
        /*0002*/ 	.short	(.L_15 - .L_14)
	.align		4
.L_14:
        /*0004*/ 	.word	index@(_ZN7cutlass13device_kernelINS_4gemm6kernel13GemmUniversalIN4cute5tupleIJiiiiEEENS1_10collective13CollectiveMmaINS1_34MainloopSm90TmaGmmaWarpSpecializedILi3ENS5_IJNS4_1CILi2EEESB_NSA_ILi1EEEEEENS1_32KernelTmaWarpSpecializedPingpongEEENS5_IJNSA_ILi64EEESG_SG_EEENS_10tfloat32_tENS5_IJlSC_lEEESI_SJ_NS4_8TiledMMAINS4_8MMA_AtomIJNS4_4SM904GMMA29MMA_64x64x8_F32TF32TF32_SS_TNILNSN_7ScaleInE1ELSP_1EEEEEENS4_6LayoutINS5_IJSC_SC_SC_EEENS5_IJNSA_ILi0EEESU_SU_EEEEENS5_IJNS4_10UnderscoreESX_SX_EEEEENS4_23SM90_TMA_LOAD_MULTICASTENS4_14ComposedLayoutINS4_7SwizzleILi3ELi4ELi3EEENS4_18smem_ptr_flag_bitsILi32EEENSS_INS5_IJNSA_ILi8EEENSA_ILi32EEEEEENS5_IJS17_SC_EEEEEEEvNS4_8identityES10_S1B_vS1C_EENS_8epilogue10collective6detail29Sm90TmaWarpSpecializedAdapterINS1F_15DefaultEpilogueISI_SJ_SJ_NS1E_6thread17LinearCombinationISI_Li1EffLNS1J_9ScaleType4KindE0ELNS_15FloatRoundStyleE2ESI_EENS1_15EpilogueDefaultEEEEEvvEEEEvNT_6ParamsE)
        /*0008*/ 	.word	0x000000a8


	//----- nvinfo : EIATTR_FRAME_SIZE
	.align		4
.L_15:
        /*000c*/ 	.byte	0x04, 0x11
        /*000e*/ 	.short	(.L_17 - .L_16)
	.align		4
.L_16:
        /*0010*/ 	.word	index@(_ZN7cutlass13device_kernelINS_4gemm6kernel13GemmUniversalIN4cute5tupleIJiiiiEEENS1_10collective13CollectiveMmaINS1_34MainloopSm90TmaGmmaWarpSpecializedILi3ENS5_IJNS4_1CILi2EEESB_NSA_ILi1EEEEEENS1_32KernelTmaWarpSpecializedPingpongEEENS5_IJNSA_ILi64EEESG_SG_EEENS_10tfloat32_tENS5_IJlSC_lEEESI_SJ_NS4_8TiledMMAINS4_8MMA_AtomIJNS4_4SM904GMMA29MMA_64x64x8_F32TF32TF32_SS_TNILNSN_7ScaleInE1ELSP_1EEEEEENS4_6LayoutINS5_IJSC_SC_SC_EEENS5_IJNSA_ILi0EEESU_SU_EEEEENS5_IJNS4_10UnderscoreESX_SX_EEEEENS4_23SM90_TMA_LOAD_MULTICASTENS4_14ComposedLayoutINS4_7SwizzleILi3ELi4ELi3EEENS4_18smem_ptr_flag_bitsILi32EEENSS_INS5_IJNSA_ILi8EEENSA_ILi32EEEEEENS5_IJS17_SC_EEEEEEEvNS4_8identityES10_S1B_vS1C_EENS_8epilogue10collective6detail29Sm90TmaWarpSpecializedAdapterINS1F_15DefaultEpilogueISI_SJ_SJ_NS1E_6thread17LinearCombinationISI_Li1EffLNS1J_9ScaleType4KindE0ELNS_15FloatRoundStyleE2ESI_EENS1_15EpilogueDefaultEEEEEvvEEEEvNT_6ParamsE)
        /*0014*/ 	.word	0x00000008


	//----- nvinfo : EIATTR_MIN_STACK_SIZE
	.align		4
.L_17:
        /*0018*/ 	.byte	0x04, 0x12
        /*001a*/ 	.short	(.L_19 - .L_18)
	.align		4
.L_18:
        /*001c*/ 	.word	index@(_ZN7cutlass13device_kernelINS_4gemm6kernel13GemmUniversalIN4cute5tupleIJiiiiEEENS1_10collective13CollectiveMmaINS1_34MainloopSm90TmaGmmaWarpSpecializedILi3ENS5_IJNS4_1CILi2EEESB_NSA_ILi1EEEEEENS1_32KernelTmaWarpSpecializedPingpongEEENS5_IJNSA_ILi64EEESG_SG_EEENS_10tfloat32_tENS5_IJlSC_lEEESI_SJ_NS4_8TiledMMAINS4_8MMA_AtomIJNS4_4SM904GMMA29MMA_64x64x8_F32TF32TF32_SS_TNILNSN_7ScaleInE1ELSP_1EEEEEENS4_6LayoutINS5_IJSC_SC_SC_EEENS5_IJNSA_ILi0EEESU_SU_EEEEENS5_IJNS4_10UnderscoreESX_SX_EEEEENS4_23SM90_TMA_LOAD_MULTICASTENS4_14ComposedLayoutINS4_7SwizzleILi3ELi4ELi3EEENS4_18smem_ptr_flag_bitsILi32EEENSS_INS5_IJNSA_ILi8EEENSA_ILi32EEEEEENS5_IJS17_SC_EEEEEEEvNS4_8identityES10_S1B_vS1C_EENS_8epilogue10collective6detail29Sm90TmaWarpSpecializedAdapterINS1F_15DefaultEpilogueISI_SJ_SJ_NS1E_6thread17LinearCombinationISI_Li1EffLNS1J_9ScaleType4KindE0ELNS_15FloatRoundStyleE2ESI_EENS1_15EpilogueDefaultEEEEEvvEEEEvNT_6ParamsE)
        /*0020*/ 	.word	0x00000008
.L_19:


//--------------------- .nv.compat                --------------------------
	.section	.nv.compat,"",@"SHT_CUDA_COMPAT_INFO"
	.align	4
        /*0000*/ 	.byte	0x02, 0x09, 0x01, 0x00, 0x02, 0x02, 0x04, 0x00, 0x02, 0x05, 0x05, 0x00, 0x03, 0x07, 0x01, 0x01
        /*0010*/ 	.byte	0x02, 0x03, 0x01, 0x00, 0x02, 0x06, 0x01, 0x00, 0x04, 0x0b, 0x08, 0x00, 0x00, 0x00, 0x00, 0x00
        /*0020*/ 	.byte	0x00, 0x00, 0x00, 0x00


//--------------------- .nv.info._ZN7cutlass13device_kernelINS_4gemm6kernel13GemmUniversalIN4cute5tupleIJiiiiEEENS1_10collective13CollectiveMmaINS1_34MainloopSm90TmaGmmaWarpSpecializedILi3ENS5_IJNS4_1CILi2EEESB_NSA_ILi1EEEEEENS1_32KernelTmaWarpSpecializedPingpongEEENS5_IJNSA_ILi64EEESG_SG_EEENS_10tfloat32_tENS5_IJlSC_lEEESI_SJ_NS4_8TiledMMAINS4_8MMA_AtomIJNS4_4SM904GMMA29MMA_64x64x8_F32TF32TF32_SS_TNILNSN_7ScaleInE1ELSP_1EEEEEENS4_6LayoutINS5_IJSC_SC_SC_EEENS5_IJNSA_ILi0EEESU_SU_EEEEENS5_IJNS4_10UnderscoreESX_SX_EEEEENS4_23SM90_TMA_LOAD_MULTICASTENS4_14ComposedLayoutINS4_7SwizzleILi3ELi4ELi3EEENS4_18smem_ptr_flag_bitsILi32EEENSS_INS5_IJNSA_ILi8EEENSA_ILi32EEEEEENS5_IJS17_SC_EEEEEEEvNS4_8identityES10_S1B_vS1C_EENS_8epilogue10collective6detail29Sm90TmaWarpSpecializedAdapterINS1F_15DefaultEpilogueISI_SJ_SJ_NS1E_6thread17LinearCombinationISI_Li1EffLNS1J_9ScaleType4KindE0ELNS_15FloatRoundStyleE2ESI_EENS1_15EpilogueDefaultEEEEEvvEEEEvNT_6ParamsE --------------------------
	.section	.nv.info._ZN7cutlass13device_kernelINS_4gemm6kernel13GemmUniversalIN4cute5tupleIJiiiiEEENS1_10collective13CollectiveMmaINS1_34MainloopSm90TmaGmmaWarpSpecializedILi3ENS5_IJNS4_1CILi2EEESB_NSA_ILi1EEEEEENS1_32KernelTmaWarpSpecializedPingpongEEENS5_IJNSA_ILi64EEESG_SG_EEENS_10tfloat32_tENS5_IJlSC_lEEESI_SJ_NS4_8TiledMMAINS4_8MMA_AtomIJNS4_4SM904GMMA29MMA_64x64x8_F32TF32TF32_SS_TNILNSN_7ScaleInE1ELSP_1EEEEEENS4_6LayoutINS5_IJSC_SC_SC_EEENS5_IJNSA_ILi0EEESU_SU_EEEEENS5_IJNS4_10UnderscoreESX_SX_EEEEENS4_23SM90_TMA_LOAD_MULTICASTENS4_14ComposedLayoutINS4_7SwizzleILi3ELi4ELi3EEENS4_18smem_ptr_flag_bitsILi32EEENSS_INS5_IJNSA_ILi8EEENSA_ILi32EEEEEENS5_IJS17_SC_EEEEEEEvNS4_8identityES10_S1B_vS1C_EENS_8epilogue10collective6detail29Sm90TmaWarpSpecializedAdapterINS1F_15DefaultEpilogueISI_SJ_SJ_NS1E_6thread17LinearCombinationISI_Li1EffLNS1J_9ScaleType4KindE0ELNS_15FloatRoundStyleE2ESI_EENS1_15EpilogueDefaultEEEEEvvEEEEvNT_6ParamsE,"",@"SHT_CUDA_INFO"
	.sectionflags	@""
	.align	4


	//----- nvinfo : EIATTR_CUDA_API_VERSION
	.align		4
        /*0000*/ 	.byte	0x04, 0x37
        /*0002*/ 	.short	(.L_21 - .L_20)
.L_20:
        /*0004*/ 	.word	0x00000082


	//----- nvinfo : EIATTR_KPARAM_INFO
	.align		4
.L_21:
        /*0008*/ 	.byte	0x04, 0x17
        /*000a*/ 	.short	(.L_23 - .L_22)
.L_22:
        /*000c*/ 	.word	0x00000000
        /*0010*/ 	.short	0x0000
        /*0012*/ 	.short	0x0070
        /*0014*/ 	.byte	0x00, 0xf0, 0x01, 0x10


	//----- nvinfo : EIATTR_SPARSE_MMA_MASK
	.align		4
.L_23:
        /*0018*/ 	.byte	0x03, 0x50
        /*001a*/ 	.short	0x0000


	//----- nvinfo : EIATTR_MAXREG_COUNT
	.align		4
        /*001c*/ 	.byte	0x03, 0x1b
        /*001e*/ 	.short	0x00a8


	//----- nvinfo : EIATTR_NUM_BARRIERS
	.align		4
        /*0020*/ 	.byte	0x02, 0x4c
        /*0022*/ 	.byte	0x01
	.zero		1


	//----- nvinfo : EIATTR_EXTERNS
	.align		4
        /*0024*/ 	.byte	0x04, 0x0f
        /*0026*/ 	.short	(.L_25 - .L_24)


	//   ....[0]....
	.align		4
.L_24:
        /*0028*/ 	.word	index@(__assertfail)


	//----- nvinfo : EIATTR_ANNOTATIONS
	.align		4
.L_25:
        /*002c*/ 	.byte	0x04, 0x55
        /*002e*/ 	.short	(.L_27 - .L_26)


	//   ....[0]....
.L_26:
        /*0030*/ 	.word	0x00000001
        /*0034*/ 	.byte	0x90, 0x0d, 0x00, 0x00, 0x01, 0x00, 0x00, 0x00, 0x40, 0x14, 0x00, 0x00, 0x01, 0x00, 0x00, 0x00
        /*0044*/ 	.byte	0xb0, 0x48, 0x00, 0x00, 0x01, 0x00, 0x00, 0x00, 0x90, 0x56, 0x00, 0x00


	//----- nvinfo : EIATTR_MERCURY_ISA_VERSION
	.align		4
.L_27:
        /*0050*/ 	.byte	0x03, 0x5f
        /*0052*/ 	.short	0x0101


	//----- nvinfo : EIATTR_INT_WARP_WIDE_INSTR_OFFSETS
	.align		4
        /*0054*/ 	.byte	0x04, 0x31
        /*0056*/ 	.short	(.L_29 - .L_28)


	//   ....[0]....
.L_28:
        /*0058*/ 	.word	0x000004d0


	//   ....[1]....
        /*005c*/ 	.word	0x000004f0


	//   ....[2]....
        /*0060*/ 	.word	0x00000510


	//   ....[3]....
        /*0064*/ 	.word	0x000005d0


	//   ....[4]....
        /*0068*/ 	.word	0x000005f0


	//   ....[5]....
        /*006c*/ 	.word	0x00000650


	//   ....[6]....
        /*0070*/ 	.word	0x00000760


	//   ....[7]....
        /*0074*/ 	.word	0x00000790


	//   ....[8]....
        /*0078*/ 	.word	0x00002480


	//----- nvinfo : EIATTR_COOP_GROUP_MASK_REGIDS
	.align		4
.L_29:
        /*007c*/ 	.byte	0x04, 0x29
        /*007e*/ 	.short	(.L_31 - .L_30)


	//   ....[0]....
.L_30:
        /*0080*/ 	.word	0xffffffff


	//   ....[1]....
        /*0084*/ 	.word	0xffffffff


	//   ....[2]....
        /*0088*/ 	.word	0xffffffff


	//   ....[3]....
        /*008c*/ 	.word	0xffffffff


	//   ....[4]....
        /*0090*/ 	.word	0xffffffff


	//   ....[5]....
        /*0094*/ 	.word	0xffffffff


	//   ....[6]....
        /*0098*/ 	.word	0xffffffff


	//----- nvinfo : EIATTR_COOP_GROUP_INSTR_OFFSETS
	.align		4
.L_31:
        /*009c*/ 	.byte	0x04, 0x28
        /*009e*/ 	.short	(.L_33 - .L_32)


	//   ....[0]....
.L_32:
        /*00a0*/ 	.word	0x00000070


	//   ....[1]....
        /*00a4*/ 	.word	0x00000080


	//   ....[2]....
        /*00a8*/ 	.word	0x00000140


	//   ....[3]....
        /*00ac*/ 	.word	0x000002b0


	//   ....[4]....
        /*00b0*/ 	.word	0x000002f0


	//   ....[5]....
        /*00b4*/ 	.word	0x00000370


	//   ....[6]....
        /*00b8*/ 	.word	0x00000940


	//----- nvinfo : EIATTR_REG_RECONFIG
	.align		4
.L_33:
        /*00bc*/ 	.byte	0x01, 0x54
	.zero		2


	//----- nvinfo : EIATTR_SYSCALL_OFFSETS
	.align		4
        /*00c0*/ 	.byte	0x04, 0x46
        /*00c2*/ 	.short	(.L_35 - .L_34)


	//   ....[0]....
.L_34:
        /*00c4*/ 	.word	0x00001930


	//----- nvinfo : EIATTR_MBARRIER_INSTR_OFFSETS
	.align		4
.L_35:
        /*00c8*/ 	.byte	0x04, 0x39
        /*00ca*/ 	.short	(.L_37 - .L_36)


	//   ....[0]....
.L_36:
        /*00cc*/ 	.word	0x00000240
        /*00d0*/ 	.word	0x000000ff
        /*00d4*/ 	.word	0x00000000
        /*00d8*/ 	.short	0x0100
        /*00da*/ 	.byte	0x08
	.zero		1


	//   ....[1]....
        /*00dc*/ 	.word	0x00000250
        /*00e0*/ 	.word	0x000000ff
        /*00e4*/ 	.word	0x00000018
        /*00e8*/ 	.short	0x0100
        /*00ea*/ 	.byte	0x08
	.zero		1


	//   ....[2]....
        /*00ec*/ 	.word	0x00000260
        /*00f0*/ 	.word	0x000000ff
        /*00f4*/ 	.word	0x00000008
        /*00f8*/ 	.short	0x0100
        /*00fa*/ 	.byte	0x08
	.zero		1


	//   ....[3]....
        /*00fc*/ 	.word	0x00000270
        /*0100*/ 	.word	0x000000ff
        /*0104*/ 	.word	0x00000020
        /*0108*/ 	.short	0x0100
        /*010a*/ 	.byte	0x08
	.zero		1


	//   ....[4]....
        /*010c*/ 	.word	0x00000280
        /*0110*/ 	.word	0x000000ff
        /*0114*/ 	.word	0x00000010
        /*0118*/ 	.short	0x0100
        /*011a*/ 	.byte	0x08
	.zero		1


	//   ....[5]....
        /*011c*/ 	.word	0x00000290
        /*0120*/ 	.word	0x000000ff
        /*0124*/ 	.word	0x00000028
        /*0128*/ 	.short	0x0100
        /*012a*/ 	.byte	0x08
	.zero		1


	//   ....[6]....
        /*012c*/ 	.word	0x000007e0
        /*0130*/ 	.word	0x000000ff
        /*0134*/ 	.word	0x00000060
        /*0138*/ 	.short	0x0100
        /*013a*/ 	.byte	0x08
	.zero		1


	//   ....[7]....
        /*013c*/ 	.word	0x00000870
        /*0140*/ 	.word	0x000000ff
        /*0144*/ 	.word	0x00000068
        /*0148*/ 	.short	0x0100
        /*014a*/ 	.byte	0x08
	.zero		1


	//   ....[8]....
        /*014c*/ 	.word	0x000008c0
        /*0150*/ 	.word	0x000000ff
        /*0154*/ 	.word	0x00000040
        /*0158*/ 	.short	0x0100
        /*015a*/ 	.byte	0x09
	.zero		1


	//   ....[9]....
        /*015c*/ 	.word	0x000008d0
        /*0160*/ 	.word	0x000000ff
        /*0164*/ 	.word	0x00000048
        /*0168*/ 	.short	0x0100
        /*016a*/ 	.byte	0x09
	.zero		1


	//   ....[10]....
        /*016c*/ 	.word	0x000008e0
        /*0170*/ 	.word	0x000000ff
        /*0174*/ 	.word	0x00000050
        /*0178*/ 	.short	0x0100
        /*017a*/ 	.byte	0x09
	.zero		1


	//   ....[11]....
        /*017c*/ 	.word	0x000008f0
        /*0180*/ 	.word	0x000000ff
        /*0184*/ 	.word	0x00000058
        /*0188*/ 	.short	0x0100
        /*018a*/ 	.byte	0x09
	.zero		1


	//   ....[12]....
        /*018c*/ 	.word	0x000017f0
        /*0190*/ 	.word	0x000000ff
        /*0194*/ 	.word	0xfffffff8
        /*0198*/ 	.short	0x010a
        /*019a*/ 	.byte	0x2b
	.zero		1


	//   ....[13]....
        /*019c*/ 	.word	0x000019b0
        /*01a0*/ 	.word	0x00000003
        /*01a4*/ 	.word	0x00000000
        /*01a8*/ 	.short	0x010a
        /*01aa*/ 	.byte	0x3f
	.zero		1


	//   ....[14]....
        /*01ac*/ 	.word	0x000019f0
        /*01b0*/ 	.word	0x00000003
        /*01b4*/ 	.word	0x00000000
        /*01b8*/ 	.short	0x010a
        /*01ba*/ 	.byte	0x3f
	.zero		1


	//   ....[15]....
        /*01bc*/ 	.word	0x00001eb0
        /*01c0*/ 	.word	0x000000ff
        /*01c4*/ 	.word	0x00000000
        /*01c8*/ 	.short	0x010a
        /*01ca*/ 	.byte	0x04
	.zero		1


	//   ....[16]....
        /*01cc*/ 	.word	0x00001ef0
        /*01d0*/ 	.word	0x000000ff
        /*01d4*/ 	.word	0x00000000
        /*01d8*/ 	.short	0x010a
        /*01da*/ 	.byte	0x04
	.zero		1


	//   ....[17]....
        /*01dc*/ 	.word	0x00002310
        /*01e0*/ 	.word	0x00000005
        /*01e4*/ 	.word	0x00000000
        /*01e8*/ 	.short	0x0101
        /*01ea*/ 	.byte	0x3f
	.zero		1


	//   ....[18]....
        /*01ec*/ 	.word	0x00002420
        /*01f0*/ 	.word	0x00000003
        /*01f4*/ 	.word	0x00000000
        /*01f8*/ 	.short	0x0101
        /*01fa*/ 	.byte	0x30
	.zero		1


	//   ....[19]....
        /*01fc*/ 	.word	0x00002520
        /*0200*/ 	.word	0x00000003
        /*0204*/ 	.word	0x00000000
        /*0208*/ 	.short	0x0101
        /*020a*/ 	.byte	0x3f
	.zero		1


	//   ....[20]....
        /*020c*/ 	.word	0x000025a0
        /*0210*/ 	.word	0x000000ff
        /*0214*/ 	.word	0x00000008
        /*0218*/ 	.short	0x010a
        /*021a*/ 	.byte	0x2b
	.zero		1


	//   ....[21]....
        /*021c*/ 	.word	0x000048f0
        /*0220*/ 	.word	0x00000000
        /*0224*/ 	.word	0x00000000
        /*0228*/ 	.short	0x0101
        /*022a*/ 	.byte	0x30
	.zero		1


	//   ....[22]....
        /*022c*/ 	.word	0x000052f0
        /*0230*/ 	.word	0x0000000b
        /*0234*/ 	.word	0x00000018
        /*0238*/ 	.short	0x010a
        /*023a*/ 	.byte	0x3f
	.zero		1


	//   ....[23]....
        /*023c*/ 	.word	0x000057c0
        /*0240*/ 	.word	0x00000006
        /*0244*/ 	.word	0x00000068
        /*0248*/ 	.short	0x0101
        /*024a*/ 	.byte	0x3f
	.zero		1


	//   ....[24]....
        /*024c*/ 	.word	0x00005ee0
        /*0250*/ 	.word	0x00000007
        /*0254*/ 	.word	0x00000000
        /*0258*/ 	.short	0x010a
        /*025a*/ 	.byte	0x3f
	.zero		1


	//   ....[25]....
        /*025c*/ 	.word	0x00005f60
        /*0260*/ 	.word	0x00000004
        /*0264*/ 	.word	0x00000000
        /*0268*/ 	.short	0x010a
        /*026a*/ 	.byte	0x3f
	.zero		1


	//   ....[26]....
        /*026c*/ 	.word	0x00005ff0
        /*0270*/ 	.word	0x00000005
        /*0274*/ 	.word	0x00000000
        /*0278*/ 	.short	0x010a
        /*027a*/ 	.byte	0x3f
	.zero		1


	//   ....[27]....
        /*027c*/ 	.word	0x00006060
        /*0280*/ 	.word	0x00000003
        /*0284*/ 	.word	0xfffffff8
        /*0288*/ 	.short	0x010a
        /*028a*/ 	.byte	0x3f
	.zero		1


	//   ....[28]....
        /*028c*/ 	.word	0x000060b0
        /*0290*/ 	.word	0x00000003
        /*0294*/ 	.word	0x00000000
        /*0298*/ 	.short	0x010a
        /*029a*/ 	.byte	0x3f
	.zero		1


	//   ....[29]....
        /*029c*/ 	.word	0x00006110
        /*02a0*/ 	.word	0x00000005
        /*02a4*/ 	.word	0x00000000
        /*02a8*/ 	.short	0x010a
        /*02aa*/ 	.byte	0x3f
	.zero		1


	//   ....[30]....
        /*02ac*/ 	.word	0x00006170
        /*02b0*/ 	.word	0x00000003
        /*02b4*/ 	.word	0x00000008
        /*02b8*/ 	.short	0x010a
        /*02ba*/ 	.byte	0x3f
	.zero		1


	//   ....[31]....
        /*02bc*/ 	.word	0x00006240
        /*02c0*/ 	.word	0x0000000b
        /*02c4*/ 	.word	0x00000018
        /*02c8*/ 	.short	0x010a
        /*02ca*/ 	.byte	0x3f
	.zero		1


	//   ....[32]....
        /*02cc*/ 	.word	0x00006310
        /*02d0*/ 	.word	0x00000007
        /*02d4*/ 	.word	0x00000000
        /*02d8*/ 	.short	0x010a
        /*02da*/ 	.byte	0x3f
	.zero		1


	//   ....[33]....
        /*02dc*/ 	.word	0x00006360
        /*02e0*/ 	.word	0x00000004
        /*02e4*/ 	.word	0x00000000
        /*02e8*/ 	.short	0x010a
        /*02ea*/ 	.byte	0x3f
	.zero		1


	//----- nvinfo : EIATTR_NUM_MBARRIERS
	.align		4
.L_37:
        /*02ec*/ 	.byte	0x03, 0x38
        /*02ee*/ 	.short	0x000c


	//----- nvinfo : EIATTR_EXIT_INSTR_OFFSETS
	.align		4
        /*02f0*/ 	.byte	0x04, 0x1c
        /*02f2*/ 	.short	(.L_39 - .L_38)


	//   ....[0]....
.L_38:
        /*02f4*/ 	.word	0x000013d0


	//   ....[1]....
        /*02f8*/ 	.word	0x00001430


	//   ....[2]....
        /*02fc*/ 	.word	0x00004f10


	//   ....[3]....
        /*0300*/ 	.word	0x00004f40


	//   ....[4]....
        /*0304*/ 	.word	0x00006040


	//----- nvinfo : EIATTR_MAX_THREADS
	.align		4
.L_39:
        /*0308*/ 	.byte	0x04, 0x05
        /*030a*/ 	.short	(.L_41 - .L_40)
.L_40:
        /*030c*/ 	.word	0x00000180
        /*0310*/ 	.word	0x00000001
        /*0314*/ 	.word	0x00000001


	//----- nvinfo : EIATTR_CRS_STACK_SIZE
	.align		4
.L_41:
        /*0318*/ 	.byte	0x04, 0x1e
        /*031a*/ 	.short	(.L_43 - .L_42)
.L_42:
        /*031c*/ 	.word	0x00000000


	//----- nvinfo : EIATTR_CBANK_PARAM_SIZE
	.align		4
.L_43:
        /*0320*/ 	.byte	0x03, 0x19
        /*0322*/ 	.short	0x0470


	//----- nvinfo : EIATTR_PARAM_CBANK
	.align		4
        /*0324*/ 	.byte	0x04, 0x0a
        /*0326*/ 	.short	(.L_45 - .L_44)
	.align		4
.L_44:
        /*0328*/ 	.word	index@(.nv.constant0._ZN7cutlass13device_kernelINS_4gemm6kernel13GemmUniversalIN4cute5tupleIJiiiiEEENS1_10collective13CollectiveMmaINS1_34MainloopSm90TmaGmmaWarpSpecializedILi3ENS5_IJNS4_1CILi2EEESB_NSA_ILi1EEEEEENS1_32KernelTmaWarpSpecializedPingpongEEENS5_IJNSA_ILi64EEESG_SG_EEENS_10tfloat32_tENS5_IJlSC_lEEESI_SJ_NS4_8TiledMMAINS4_8MMA_AtomIJNS4_4SM904GMMA29MMA_64x64x8_F32TF32TF32_SS_TNILNSN_7ScaleInE1ELSP_1EEEEEENS4_6LayoutINS5_IJSC_SC_SC_EEENS5_IJNSA_ILi0EEESU_SU_EEEEENS5_IJNS4_10UnderscoreESX_SX_EEEEENS4_23SM90_TMA_LOAD_MULTICASTENS4_14ComposedLayoutINS4_7SwizzleILi3ELi4ELi3EEENS4_18smem_ptr_flag_bitsILi32EEENSS_INS5_IJNSA_ILi8EEENSA_ILi32EEEEEENS5_IJS17_SC_EEEEEEEvNS4_8identityES10_S1B_vS1C_EENS_8epilogue10collective6detail29Sm90TmaWarpSpecializedAdapterINS1F_15DefaultEpilogueISI_SJ_SJ_NS1E_6thread17LinearCombinationISI_Li1EffLNS1J_9ScaleType4KindE0ELNS_15FloatRoundStyleE2ESI_EENS1_15EpilogueDefaultEEEEEvvEEEEvNT_6ParamsE)
        /*032c*/ 	.short	0x0210
        /*032e*/ 	.short	0x0470


	//----- nvinfo : EIATTR_SW_WAR
	.align		4
.L_45:
        /*0330*/ 	.byte	0x04, 0x36
        /*0332*/ 	.short	(.L_47 - .L_46)
.L_46:
        /*0334*/ 	.word	0x00000008
.L_47:


//--------------------- .nv.callgraph             --------------------------
	.section	.nv.callgraph,"",@"SHT_CUDA_CALLGRAPH"
	.align	4
	.sectionentsize	8
	.align		4
        /*0000*/ 	.word	0x00000000
	.align		4
        /*0004*/ 	.word	0xffffffff
	.align		4
        /*0008*/ 	.word	index@(_ZN7cutlass13device_kernelINS_4gemm6kernel13GemmUniversalIN4cute5tupleIJiiiiEEENS1_10collective13CollectiveMmaINS1_34MainloopSm90TmaGmmaWarpSpecializedILi3ENS5_IJNS4_1CILi2EEESB_NSA_ILi1EEEEEENS1_32KernelTmaWarpSpecializedPingpongEEENS5_IJNSA_ILi64EEESG_SG_EEENS_10tfloat32_tENS5_IJlSC_lEEESI_SJ_NS4_8TiledMMAINS4_8MMA_AtomIJNS4_4SM904GMMA29MMA_64x64x8_F32TF32TF32_SS_TNILNSN_7ScaleInE1ELSP_1EEEEEENS4_6LayoutINS5_IJSC_SC_SC_EEENS5_IJNSA_ILi0EEESU_SU_EEEEENS5_IJNS4_10UnderscoreESX_SX_EEEEENS4_23SM90_TMA_LOAD_MULTICASTENS4_14ComposedLayoutINS4_7SwizzleILi3ELi4ELi3EEENS4_18smem_ptr_flag_bitsILi32EEENSS_INS5_IJNSA_ILi8EEENSA_ILi32EEEEEENS5_IJS17_SC_EEEEEEEvNS4_8identityES10_S1B_vS1C_EENS_8epilogue10collective6detail29Sm90TmaWarpSpecializedAdapterINS1F_15DefaultEpilogueISI_SJ_SJ_NS1E_6thread17LinearCombinationISI_Li1EffLNS1J_9ScaleType4KindE0ELNS_15FloatRoundStyleE2ESI_EENS1_15EpilogueDefaultEEEEEvvEEEEvNT_6ParamsE)
	.align		4
        /*000c*/ 	.word	index@(__assertfail)
	.align		4
        /*0010*/ 	.word	0x00000000
	.align		4
        /*0014*/ 	.word	0xfffffffe
	.align		4
        /*0018*/ 	.word	0x00000000
	.align		4
        /*001c*/ 	.word	0xfffffffd
	.align		4
        /*0020*/ 	.word	0x00000000
	.align		4
        /*0024*/ 	.word	0xfffffffc


//--------------------- .nv.constant4             --------------------------
	.section	.nv.constant4,"a",@progbits
	.align	8
	.align		8
.nv.constant4:
        /*0000*/ 	.dword	__assertfail
	.align		8
        /*0008*/ 	.dword	__unnamed_1
	.align		8
        /*0010*/ 	.dword	_ZN39_INTERNAL_61aeb5f7_4_k_cu_836c9bb1_66784cuda3std3__45__cpo5beginE
	.align		8
        /*0018*/ 	.dword	_ZN39_INTERNAL_61aeb5f7_4_k_cu_836c9bb1_66784cuda3std3__45__cpo3endE
	.align		8
        /*0020*/ 	.dword	_ZN39_INTERNAL_61aeb5f7_4_k_cu_836c9bb1_66784cuda3std3__45__cpo6cbeginE
	.align		8
        /*0028*/ 	.dword	_ZN39_INTERNAL_61aeb5f7_4_k_cu_836c9bb1_66784cuda3std3__45__cpo4cendE
	.align		8
        /*0030*/ 	.dword	_ZN39_INTERNAL_61aeb5f7_4_k_cu_836c9bb1_66784cuda3std3__441_GLOBAL__N__61aeb5f7_4_k_cu_836c9bb1_66786ignoreE
	.align		8
        /*0038*/ 	.dword	_ZN39_INTERNAL_61aeb5f7_4_k_cu_836c9bb1_66784cuda3std3__419piecewise_constructE
	.align		8
        /*0040*/ 	.dword	_ZN39_INTERNAL_61aeb5f7_4_k_cu_836c9bb1_66784cuda3std3__48in_placeE
	.align		8
        /*0048*/ 	.dword	_ZN39_INTERNAL_61aeb5f7_4_k_cu_836c9bb1_66784cuda3std6ranges3__45__cpo4swapE
	.align		8
        /*0050*/ 	.dword	_ZN39_INTERNAL_61aeb5f7_4_k_cu_836c9bb1_66784cuda3std6ranges3__45__cpo9iter_moveE
	.align		8
        /*0058*/ 	.dword	_ZN39_INTERNAL_61aeb5f7_4_k_cu_836c9bb1_66784cute7productE
	.align		8
        /*0060*/ 	.dword	_ZN39_INTERNAL_61aeb5f7_4_k_cu_836c9bb1_66784cute1_E
	.align		8
        /*0068*/ 	.dword	$str$22
	.align		8
        /*0070*/ 	.dword	$str$23


//--------------------- .text._ZN7cutlass13device_kernelINS_4gemm6kernel13GemmUniversalIN4cute5tupleIJiiiiEEENS1_10collective13CollectiveMmaINS1_34MainloopSm90TmaGmmaWarpSpecializedILi3ENS5_IJNS4_1CILi2EEESB_NSA_ILi1EEEEEENS1_32KernelTmaWarpSpecializedPingpongEEENS5_IJNSA_ILi64EEESG_SG_EEENS_10tfloat32_tENS5_IJlSC_lEEESI_SJ_NS4_8TiledMMAINS4_8MMA_AtomIJNS4_4SM904GMMA29MMA_64x64x8_F32TF32TF32_SS_TNILNSN_7ScaleInE1ELSP_1EEEEEENS4_6LayoutINS5_IJSC_SC_SC_EEENS5_IJNSA_ILi0EEESU_SU_EEEEENS5_IJNS4_10UnderscoreESX_SX_EEEEENS4_23SM90_TMA_LOAD_MULTICASTENS4_14ComposedLayoutINS4_7SwizzleILi3ELi4ELi3EEENS4_18smem_ptr_flag_bitsILi32EEENSS_INS5_IJNSA_ILi8EEENSA_ILi32EEEEEENS5_IJS17_SC_EEEEEEEvNS4_8identityES10_S1B_vS1C_EENS_8epilogue10collective6detail29Sm90TmaWarpSpecializedAdapterINS1F_15DefaultEpilogueISI_SJ_SJ_NS1E_6thread17LinearCombinationISI_Li1EffLNS1J_9ScaleType4KindE0ELNS_15FloatRoundStyleE2ESI_EENS1_15EpilogueDefaultEEEEEvvEEEEvNT_6ParamsE --------------------------
	.section	.text._ZN7cutlass13device_kernelINS_4gemm6kernel13GemmUniversalIN4cute5tupleIJiiiiEEENS1_10collective13CollectiveMmaINS1_34MainloopSm90TmaGmmaWarpSpecializedILi3ENS5_IJNS4_1CILi2EEESB_NSA_ILi1EEEEEENS1_32KernelTmaWarpSpecializedPingpongEEENS5_IJNSA_ILi64EEESG_SG_EEENS_10tfloat32_tENS5_IJlSC_lEEESI_SJ_NS4_8TiledMMAINS4_8MMA_AtomIJNS4_4SM904GMMA29MMA_64x64x8_F32TF32TF32_SS_TNILNSN_7ScaleInE1ELSP_1EEEEEENS4_6LayoutINS5_IJSC_SC_SC_EEENS5_IJNSA_ILi0EEESU_SU_EEEEENS5_IJNS4_10UnderscoreESX_SX_EEEEENS4_23SM90_TMA_LOAD_MULTICASTENS4_14ComposedLayoutINS4_7SwizzleILi3ELi4ELi3EEENS4_18smem_ptr_flag_bitsILi32EEENSS_INS5_IJNSA_ILi8EEENSA_ILi32EEEEEENS5_IJS17_SC_EEEEEEEvNS4_8identityES10_S1B_vS1C_EENS_8epilogue10collective6detail29Sm90TmaWarpSpecializedAdapterINS1F_15DefaultEpilogueISI_SJ_SJ_NS1E_6thread17LinearCombinationISI_Li1EffLNS1J_9ScaleType4KindE0ELNS_15FloatRoundStyleE2ESI_EENS1_15EpilogueDefaultEEEEEvvEEEEvNT_6ParamsE,"ax",@progbits
	.align	128
.text._ZN7cutlass13device_kernelINS_4gemm6kernel13GemmUniversalIN4cute5tupleIJiiiiEEENS1_10collective13CollectiveMmaINS1_34MainloopSm90TmaGmmaWarpSpecializedILi3ENS5_IJNS4_1CILi2EEESB_NSA_ILi1EEEEEENS1_32KernelTmaWarpSpecializedPingpongEEENS5_IJNSA_ILi64EEESG_SG_EEENS_10tfloat32_tENS5_IJlSC_lEEESI_SJ_NS4_8TiledMMAINS4_8MMA_AtomIJNS4_4SM904GMMA29MMA_64x64x8_F32TF32TF32_SS_TNILNSN_7ScaleInE1ELSP_1EEEEEENS4_6LayoutINS5_IJSC_SC_SC_EEENS5_IJNSA_ILi0EEESU_SU_EEEEENS5_IJNS4_10UnderscoreESX_SX_EEEEENS4_23SM90_TMA_LOAD_MULTICASTENS4_14ComposedLayoutINS4_7SwizzleILi3ELi4ELi3EEENS4_18smem_ptr_flag_bitsILi32EEENSS_INS5_IJNSA_ILi8EEENSA_ILi32EEEEEENS5_IJS17_SC_EEEEEEEvNS4_8identityES10_S1B_vS1C_EENS_8epilogue10collective6detail29Sm90TmaWarpSpecializedAdapterINS1F_15DefaultEpilogueISI_SJ_SJ_NS1E_6thread17LinearCombinationISI_Li1EffLNS1J_9ScaleType4KindE0ELNS_15FloatRoundStyleE2ESI_EENS1_15EpilogueDefaultEEEEEvvEEEEvNT_6ParamsE:
        .type           _ZN7cutlass13device_kernelINS_4gemm6kernel13GemmUniversalIN4cute5tupleIJiiiiEEENS1_10collective13CollectiveMmaINS1_34MainloopSm90TmaGmmaWarpSpecializedILi3ENS5_IJNS4_1CILi2EEESB_NSA_ILi1EEEEEENS1_32KernelTmaWarpSpecializedPingpongEEENS5_IJNSA_ILi64EEESG_SG_EEENS_10tfloat32_tENS5_IJlSC_lEEESI_SJ_NS4_8TiledMMAINS4_8MMA_AtomIJNS4_4SM904GMMA29MMA_64x64x8_F32TF32TF32_SS_TNILNSN_7ScaleInE1ELSP_1EEEEEENS4_6LayoutINS5_IJSC_SC_SC_EEENS5_IJNSA_ILi0EEESU_SU_EEEEENS5_IJNS4_10UnderscoreESX_SX_EEEEENS4_23SM90_TMA_LOAD_MULTICASTENS4_14ComposedLayoutINS4_7SwizzleILi3ELi4ELi3EEENS4_18smem_ptr_flag_bitsILi32EEENSS_INS5_IJNSA_ILi8EEENSA_ILi32EEEEEENS5_IJS17_SC_EEEEEEEvNS4_8identityES10_S1B_vS1C_EENS_8epilogue10collective6detail29Sm90TmaWarpSpecializedAdapterINS1F_15DefaultEpilogueISI_SJ_SJ_NS1E_6thread17LinearCombinationISI_Li1EffLNS1J_9ScaleType4KindE0ELNS_15FloatRoundStyleE2ESI_EENS1_15EpilogueDefaultEEEEEvvEEEEvNT_6ParamsE,@function
        .size           _ZN7cutlass13device_kernelINS_4gemm6kernel13GemmUniversalIN4cute5tupleIJiiiiEEENS1_10collective13CollectiveMmaINS1_34MainloopSm90TmaGmmaWarpSpecializedILi3ENS5_IJNS4_1CILi2EEESB_NSA_ILi1EEEEEENS1_32KernelTmaWarpSpecializedPingpongEEENS5_IJNSA_ILi64EEESG_SG_EEENS_10tfloat32_tENS5_IJlSC_lEEESI_SJ_NS4_8TiledMMAINS4_8MMA_AtomIJNS4_4SM904GMMA29MMA_64x64x8_F32TF32TF32_SS_TNILNSN_7ScaleInE1ELSP_1EEEEEENS4_6LayoutINS5_IJSC_SC_SC_EEENS5_IJNSA_ILi0EEESU_SU_EEEEENS5_IJNS4_10UnderscoreESX_SX_EEEEENS4_23SM90_TMA_LOAD_MULTICASTENS4_14ComposedLayoutINS4_7SwizzleILi3ELi4ELi3EEENS4_18smem_ptr_flag_bitsILi32EEENSS_INS5_IJNSA_ILi8EEENSA_ILi32EEEEEENS5_IJS17_SC_EEEEEEEvNS4_8identityES10_S1B_vS1C_EENS_8epilogue10collective6detail29Sm90TmaWarpSpecializedAdapterINS1F_15DefaultEpilogueISI_SJ_SJ_NS1E_6thread17LinearCombinationISI_Li1EffLNS1J_9ScaleType4KindE0ELNS_15FloatRoundStyleE2ESI_EENS1_15EpilogueDefaultEEEEEvvEEEEvNT_6ParamsE,(.L_x_135 - _ZN7cutlass13device_kernelINS_4gemm6kernel13GemmUniversalIN4cute5tupleIJiiiiEEENS1_10collective13CollectiveMmaINS1_34MainloopSm90TmaGmmaWarpSpecializedILi3ENS5_IJNS4_1CILi2EEESB_NSA_ILi1EEEEEENS1_32KernelTmaWarpSpecializedPingpongEEENS5_IJNSA_ILi64EEESG_SG_EEENS_10tfloat32_tENS5_IJlSC_lEEESI_SJ_NS4_8TiledMMAINS4_8MMA_AtomIJNS4_4SM904GMMA29MMA_64x64x8_F32TF32TF32_SS_TNILNSN_7ScaleInE1ELSP_1EEEEEENS4_6LayoutINS5_IJSC_SC_SC_EEENS5_IJNSA_ILi0EEESU_SU_EEEEENS5_IJNS4_10UnderscoreESX_SX_EEEEENS4_23SM90_TMA_LOAD_MULTICASTENS4_14ComposedLayoutINS4_7SwizzleILi3ELi4ELi3EEENS4_18smem_ptr_flag_bitsILi32EEENSS_INS5_IJNSA_ILi8EEENSA_ILi32EEEEEENS5_IJS17_SC_EEEEEEEvNS4_8identityES10_S1B_vS1C_EENS_8epilogue10collective6detail29Sm90TmaWarpSpecializedAdapterINS1F_15DefaultEpilogueISI_SJ_SJ_NS1E_6thread17LinearCombinationISI_Li1EffLNS1J_9ScaleType4KindE0ELNS_15FloatRoundStyleE2ESI_EENS1_15EpilogueDefaultEEEEEvvEEEEvNT_6ParamsE)
        .other          _ZN7cutlass13device_kernelINS_4gemm6kernel13GemmUniversalIN4cute5tupleIJiiiiEEENS1_10collective13CollectiveMmaINS1_34MainloopSm90TmaGmmaWarpSpecializedILi3ENS5_IJNS4_1CILi2EEESB_NSA_ILi1EEEEEENS1_32KernelTmaWarpSpecializedPingpongEEENS5_IJNSA_ILi64EEESG_SG_EEENS_10tfloat32_tENS5_IJlSC_lEEESI_SJ_NS4_8TiledMMAINS4_8MMA_AtomIJNS4_4SM904GMMA29MMA_64x64x8_F32TF32TF32_SS_TNILNSN_7ScaleInE1ELSP_1EEEEEENS4_6LayoutINS5_IJSC_SC_SC_EEENS5_IJNSA_ILi0EEESU_SU_EEEEENS5_IJNS4_10UnderscoreESX_SX_EEEEENS4_23SM90_TMA_LOAD_MULTICASTENS4_14ComposedLayoutINS4_7SwizzleILi3ELi4ELi3EEENS4_18smem_ptr_flag_bitsILi32EEENSS_INS5_IJNSA_ILi8EEENSA_ILi32EEEEEENS5_IJS17_SC_EEEEEEEvNS4_8identityES10_S1B_vS1C_EENS_8epilogue10collective6detail29Sm90TmaWarpSpecializedAdapterINS1F_15DefaultEpilogueISI_SJ_SJ_NS1E_6thread17LinearCombinationISI_Li1EffLNS1J_9ScaleType4KindE0ELNS_15FloatRoundStyleE2ESI_EENS1_15EpilogueDefaultEEEEEvvEEEEvNT_6ParamsE,@"STO_CUDA_ENTRY STV_DEFAULT"
_ZN7cutlass13device_kernelINS_4gemm6kernel13GemmUniversalIN4cute5tupleIJiiiiEEENS1_10collective13CollectiveMmaINS1_34MainloopSm90TmaGmmaWarpSpecializedILi3ENS5_IJNS4_1CILi2EEESB_NSA_ILi1EEEEEENS1_32KernelTmaWarpSpecializedPingpongEEENS5_IJNSA_ILi64EEESG_SG_EEENS_10tfloat32_tENS5_IJlSC_lEEESI_SJ_NS4_8TiledMMAINS4_8MMA_AtomIJNS4_4SM904GMMA29MMA_64x64x8_F32TF32TF32_SS_TNILNSN_7ScaleInE1ELSP_1EEEEEENS4_6LayoutINS5_IJSC_SC_SC_EEENS5_IJNSA_ILi0EEESU_SU_EEEEENS5_IJNS4_10UnderscoreESX_SX_EEEEENS4_23SM90_TMA_LOAD_MULTICASTENS4_14ComposedLayoutINS4_7SwizzleILi3ELi4ELi3EEENS4_18smem_ptr_flag_bitsILi32EEENSS_INS5_IJNSA_ILi8EEENSA_ILi32EEEEEENS5_IJS17_SC_EEEEEEEvNS4_8identityES10_S1B_vS1C_EENS_8epilogue10collective6detail29Sm90TmaWarpSpecializedAdapterINS1F_15DefaultEpilogueISI_SJ_SJ_NS1E_6thread17LinearCombinationISI_Li1EffLNS1J_9ScaleType4KindE0ELNS_15FloatRoundStyleE2ESI_EENS1_15EpilogueDefaultEEEEEvvEEEEvNT_6ParamsE:
[----:B------:R-:W0:Y:S02]  /*0000*/  LDC R1, c[0x0][0x28] ;  /* 0x00000a00ff017b82 */ /* 0x000e240000000800 */
[----:B0-----:R-:W-:Y:S01]  /*0010*/  VIADD R1, R1, 0xfffffff8 ;  /* 0xfffffff801017836 */ /* 0x001fe20000000000 */
[----:B------:R-:W0:Y:S01]  /*0020*/  S2R R4, SR_TID.X ;  /* 0x0000000000047919 */ /* 0x000e220000002100 */
[----:B------:R-:W-:Y:S01]  /*0030*/  ELECT P0, URZ, PT ;  /* 0x00000000003f782f */ /* 0x000fe20003800000 */
[----:B------:R-:W-:Y:S01]  /*0040*/  BSSY B0, `(.L_x_0) ;  /* 0x000000f000007945 */ /* 0x000fe20003800000 */
[--C-:B0-----:R-:W-:Y:S02]  /*0050*/  SHF.R.U32.HI R0, RZ, 0x5, R4.reuse ;  /* 0x00000005ff007819 */ /* 0x101fe40000011604 */
[----:B------:R-:W-:-:S03]  /*0060*/  SHF.R.U32.HI R7, RZ, 0x7, R4 ;  /* 0x00000007ff077819 */ /* 0x000fc60000011604 */
[----:B------:R-:W0:Y:S04]  /*0070*/  SHFL.IDX PT, R2, R0, RZ, 0x1f ;  /* 0x00001fff00027589 */ /* 0x000e2800000e0000 */
[----:B------:R1:W2:Y:S01]  /*0080*/  SHFL.IDX PT, R10, R7, RZ, 0x1f ;  /* 0x00001fff070a7589 */ /* 0x0002a200000e0000 */
[----:B0-----:R-:W-:-:S13]  /*0090*/  ISETP.NE.OR P0, PT, R2, RZ, !P0 ;  /* 0x000000ff0200720c */ /* 0x001fda0004705670 */
[----:B-12---:R-:W-:Y:S05]  /*00a0*/  @P0 BRA `(.L_x_1) ;  /* 0x0000000000200947 */ /* 0x006fea0003800000 */
[----:B------:R-:W-:Y:S02]  /*00b0*/  ULDC.64 UR4, c[0x0][0x198] ;  /* 0x0000660000047ab9 */ /* 0x000fe40000000a00 */
[----:B------:R-:W-:Y:S02]  /*00c0*/  UIADD3 UR6, UP0, UR4, 0xf0, URZ ;  /* 0x000000f004067890 */ /* 0x000fe4000ff1e03f */
[----:B------:R-:W-:Y:S02]  /*00d0*/  UIADD3 UR4, UP1, UR4, 0x1f0, URZ ;  /* 0x000001f004047890 */ /* 0x000fe4000ff3e03f */
[----:B------:R-:W-:Y:S02]  /*00e0*/  UIADD3.X UR7, URZ, UR5, URZ, UP0, !UPT ;  /* 0x000000053f077290 */ /* 0x000fe400087fe43f */
[----:B------:R-:W-:-:S07]  /*00f0*/  UIADD3.X UR5, URZ, UR5, URZ, UP1, !UPT ;  /* 0x000000053f057290 */ /* 0x000fce0008ffe43f */
[----:B------:R0:W-:Y:S02]  /*0100*/  UTMACCTL.PF [UR6] ;  /* 0x00000000060079b9 */ /* 0x0001e40008040000 */
[----:B------:R0:W-:Y:S02]  /*0110*/  UTMACCTL.PF [UR4] ;  /* 0x00000000040079b9 */ /* 0x0001e40008040000 */
[----:B0-----:R-:W-:Y:S01]  /*0120*/  NOP ;  /* 0x0000000000007918 */ /* 0x001fe20000000000 */
.L_x_1:
[----:B------:R-:W-:Y:S05]  /*0130*/  BSYNC B0 ;  /* 0x0000000000007941 */ /* 0x000fea0003800000 */
.L_x_0:
[----:B------:R-:W0:Y:S02]  /*0140*/  SHFL.IDX PT, R9, R0, RZ, 0x1f ;  /* 0x00001fff00097589 */ /* 0x000e2400000e0000 */
[----:B0-----:R-:W-:-:S13]  /*0150*/  ISETP.NE.AND P0, PT, R9, RZ, PT ;  /* 0x000000ff0900720c */ /* 0x001fda0003f05270 */
[----:B------:R-:W-:Y:S05]  /*0160*/  @P0 BRA `(.L_x_2) ;  /* 0x0000000000500947 */ /* 0x000fea0003800000 */
[----:B------:R-:W0:Y:S01]  /*0170*/  S2UR UR8, SR_CgaCtaId ;  /* 0x00000000000879c3 */ /* 0x000e220000008800 */
[----:B------:R-:W-:Y:S01]  /*0180*/  UMOV UR4, 0x400 ;  /* 0x0000040000047882 */ /* 0x000fe20000000000 */
[----:B------:R-:W-:Y:S01]  /*0190*/  UMOV UR5, 0x1 ;  /* 0x0000000100057882 */ /* 0x000fe20000000000 */
[----:B------:R-:W-:Y:S01]  /*01a0*/  UMOV UR6, 0x3 ;  /* 0x0000000300067882 */ /* 0x000fe20000000000 */
[----:B------:R-:W-:Y:S01]  /*01b0*/  ELECT P0, URZ, PT ;  /* 0x00000000003f782f */ /* 0x000fe20003800000 */
[----:B------:R-:W-:-:S04]  /*01c0*/  UIADD3 UR6, -UR6, 0x100000, URZ ;  /* 0x0010000006067890 */ /* 0x000fc8000fffe13f */
[----:B------:R-:W-:Y:S02]  /*01d0*/  USHF.L.U32 UR7, UR6, 0xb, URZ ;  /* 0x0000000b06077899 */ /* 0x000fe4000800063f */
[----:B------:R-:W-:Y:S02]  /*01e0*/  USHF.L.U32 UR6, UR6, 0x1, URZ ;  /* 0x0000000106067899 */ /* 0x000fe4000800063f */
[----:B0-----:R-:W-:Y:S02]  /*01f0*/  ULEA UR8, UR8, UR4, 0x18 ;  /* 0x0000000408087291 */ /* 0x001fe4000f8ec03f */
[----:B------:R-:W-:-:S04]  /*0200*/  UIADD3 UR4, -UR5, 0x100000, URZ ;  /* 0x0010000005047890 */ /* 0x000fc8000fffe13f */
[----:B------:R-:W-:Y:S02]  /*0210*/  USHF.L.U32 UR5, UR4, 0xb, URZ ;  /* 0x0000000b04057899 */ /* 0x000fe4000800063f */
[----:B------:R-:W-:Y:S01]  /*0220*/  USHF.L.U32 UR4, UR4, 0x1, URZ ;  /* 0x0000000104047899 */ /* 0x000fe2000800063f */
[----:B------:R-:W0:Y:S11]  /*0230*/  FENCE.VIEW.ASYNC.S ;  /* 0x00000000000073c6 */ /* 0x000e360000000000 */
[----:B0-----:R0:W1:Y:S01]  /*0240*/  SYNCS.EXCH.64 URZ, [UR8], UR4 ;  /* 0x00000004083f75b2 */ /* 0x0010620008000100 */
[----:B------:R0:W2:Y:S01]  /*0250*/  SYNCS.EXCH.64 URZ, [UR8+0x18], UR6 ;  /* 0x00001806083f75b2 */ /* 0x0000a20008000100 */
[----:B------:R0:W3:Y:S01]  /*0260*/  SYNCS.EXCH.64 URZ, [UR8+0x8], UR4 ;  /* 0x00000804083f75b2 */ /* 0x0000e20008000100 */
[----:B------:R0:W4:Y:S01]  /*0270*/  SYNCS.EXCH.64 URZ, [UR8+0x20], UR6 ;  /* 0x00002006083f75b2 */ /* 0x0001220008000100 */
[----:B------:R0:W0:Y:S01]  /*0280*/  SYNCS.EXCH.64 URZ, [UR8+0x10], UR4 ;  /* 0x00001004083f75b2 */ /* 0x0000220008000100 */
[----:B------:R0:W0:Y:S01]  /*0290*/  SYNCS.EXCH.64 URZ, [UR8+0x28], UR6 ;  /* 0x00002806083f75b2 */ /* 0x0000220008000100 */
[----:B------:R-:W-:Y:S01]  /*02a0*/  NOP ;  /* 0x0000000000007918 */ /* 0x000fe20000000000 */
.L_x_2:
[----:B------:R-:W5:Y:S01]  /*02b0*/  SHFL.IDX PT, R12, R0, RZ, 0x1f ;  /* 0x00001fff000c7589 */ /* 0x000f6200000e0000 */
[----:B------:R-:W1:Y:S01]  /*02c0*/  S2UR UR12, SR_CTAID.X ;  /* 0x00000000000c79c3 */ /* 0x000e620000002500 */
[----:B------:R-:W-:Y:S02]  /*02d0*/  SHF.R.S32.HI R3, RZ, 0x1f, R4 ;  /* 0x0000001fff037819 */ /* 0x000fe40000011404 */
[----:B------:R-:W-:Y:S01]  /*02e0*/  ELECT P0, URZ, PT ;  /* 0x00000000003f782f */ /* 0x000fe20003800000 */
[----:B------:R-:W2:Y:S01]  /*02f0*/  SHFL.IDX PT, R11, R0, RZ, 0x1f ;  /* 0x00001fff000b7589 */ /* 0x000ea200000e0000 */
[----:B0-----:R-:W-:Y:S01]  /*0300*/  ULDC UR4, c[0x0][0x150] ;  /* 0x0000540000047ab9 */ /* 0x001fe20000000800 */
[----:B------:R-:W-:Y:S02]  /*0310*/  LEA.HI R3, R3, R4, RZ, 0x7 ;  /* 0x0000000403037211 */ /* 0x000fe400078f38ff */
[----:B------:R-:W-:Y:S01]  /*0320*/  ELECT P1, URZ, PT ;  /* 0x00000000003f782f */ /* 0x000fe20003820000 */
[----:B------:R-:W0:Y:S01]  /*0330*/  S2R R6, SR_CTAID.Y ;  /* 0x0000000000067919 */ /* 0x000e220000002600 */
[----:B------:R-:W3:Y:S01]  /*0340*/  LDC R14, c[0x0][0x144] ;  /* 0x00005100ff0e7b82 */ /* 0x000ee20000000800 */
[----:B------:R-:W-:Y:S01]  /*0350*/  LOP3.LUT R3, R3, 0xffffff80, RZ, 0xc0, !PT ;  /* 0xffffff8003037812 */ /* 0x000fe200078ec0ff */
[----:B------:R-:W-:Y:S01]  /*0360*/  UMOV UR11, 0x80 ;  /* 0x00000080000b7882 */ /* 0x000fe20000000000 */
[----:B------:R-:W4:Y:S01]  /*0370*/  SHFL.IDX PT, R16, R7, RZ, 0x1f ;  /* 0x00001fff07107589 */ /* 0x000f2200000e0000 */
[----:B------:R-:W-:Y:S01]  /*0380*/  NOP ;  /* 0x0000000000007918 */ /* 0x000fe20000000000 */
[----:B------:R-:W-:Y:S01]  /*0390*/  NOP ;  /* 0x0000000000007918 */ /* 0x000fe20000000000 */
[----:B------:R-:W-:Y:S01]  /*03a0*/  IMAD.IADD R5, R4, 0x1, -R3 ;  /* 0x0000000104057824 */ /* 0x000fe200078e0a03 */
[C---:B------:R-:W-:Y:S01]  /*03b0*/  ISETP.NE.AND P4, PT, R10.reuse, RZ, PT ;  /* 0x000000ff0a00720c */ /* 0x040fe20003f85270 */
[----:B------:R-:W4:Y:S01]  /*03c0*/  LDC R15, c[0x0][0x140] ;  /* 0x00005000ff0f7b82 */ /* 0x000f220000000800 */
[----:B------:R-:W-:-:S02]  /*03d0*/  VIADD R36, R10, 0xffffffff ;  /* 0xffffffff0a247836 */ /* 0x000fc40000000000 */
[----:B------:R-:W-:Y:S01]  /*03e0*/  SHF.R.S32.HI R8, RZ, 0x1f, R5 ;  /* 0x0000001fff087819 */ /* 0x000fe20000011405 */
[----:B------:R-:W-:Y:S02]  /*03f0*/  IMAD.MOV.U32 R57, RZ, RZ, 0x1 ;  /* 0x00000001ff397424 */ /* 0x000fe400078e00ff */
[----:B------:R-:W-:Y:S02]  /*0400*/  ISETP.GE.U32.AND P6, PT, R36, 0x2, PT ;  /* 0x000000022400780c */ /* 0x000fe40003fc6070 */
[----:B-----5:R-:W-:Y:S01]  /*0410*/  ISETP.NE.OR P0, PT, R12, RZ, !P0 ;  /* 0x000000ff0c00720c */ /* 0x020fe20004705670 */
[----:B------:R-:W5:Y:S01]  /*0420*/  LDC R25, c[0x0][0x148] ;  /* 0x00005200ff197b82 */ /* 0x000f620000000800 */
[----:B-1----:R-:W-:Y:S02]  /*0430*/  I2FP.F32.U32 R12, UR12 ;  /* 0x0000000c000c7c45 */ /* 0x002fe40008201000 */
[----:B------:R-:W-:Y:S02]  /*0440*/  LEA.HI R3, R8, R5, RZ, 0x3 ;  /* 0x0000000508037211 */ /* 0x000fe400078f18ff */
[----:B--2---:R-:W-:Y:S01]  /*0450*/  ISETP.NE.OR P1, PT, R11, RZ, !P1 ;  /* 0x000000ff0b00720c */ /* 0x004fe20004f25670 */
[----:B------:R-:W-:Y:S01]  /*0460*/  FMUL R13, R12, UR4 ;  /* 0x000000040c0d7c20 */ /* 0x000fe20008400000 */
[--C-:B------:R-:W-:Y:S01]  /*0470*/  SHF.R.S32.HI R0, RZ, 0x3, R3.reuse ;  /* 0x00000003ff007819 */ /* 0x100fe20000011403 */
[----:B------:R-:W-:Y:S01]  /*0480*/  ULDC UR4, c[0x0][0x154] ;  /* 0x0000550000047ab9 */ /* 0x000fe20000000800 */
[----:B------:R-:W-:-:S02]  /*0490*/  SHF.R.S32.HI R3, RZ, 0x1f, R3 ;  /* 0x0000001fff037819 */ /* 0x000fc40000011403 */
[----:B------:R-:W-:Y:S01]  /*04a0*/  SHF.R.S32.HI R12, RZ, 0x1f, R9 ;  /* 0x0000001fff0c7819 */ /* 0x000fe20000011409 */
[----:B------:R-:W1:Y:S01]  /*04b0*/  F2I.U32.TRUNC.NTZ R13, R13 ;  /* 0x0000000d000d7305 */ /* 0x000e62000020f000 */
[----:B------:R-:W-:Y:S01]  /*04c0*/  LEA.HI R11, R3, R0, RZ, 0x2 ;  /* 0x00000000030b7211 */ /* 0x000fe200078f10ff */
[----:B------:R-:W-:Y:S01]  /*04d0*/  VOTEU.ALL UP1, P0 ;  /* 0x00000000003f7886 */ /* 0x000fe20000020000 */
[----:B------:R-:W-:Y:S01]  /*04e0*/  LEA.HI R12, R12, R9, RZ, 0x2 ;  /* 0x000000090c0c7211 */ /* 0x000fe200078f10ff */
[----:B------:R-:W-:Y:S01]  /*04f0*/  VOTEU.ALL UP0, P0 ;  /* 0x00000000003f7886 */ /* 0x000fe20000000000 */
[----:B------:R-:W-:Y:S01]  /*0500*/  SHF.R.S32.HI R3, RZ, 0x1f, R2 ;  /* 0x0000001fff037819 */ /* 0x000fe20000011402 */
[----:B------:R-:W-:Y:S01]  /*0510*/  VOTEU.ALL UP2, P1 ;  /* 0x00000000003f7886 */ /* 0x000fe20000840000 */
[----:B------:R-:W-:Y:S01]  /*0520*/  LOP3.LUT R11, R11, 0xfffffffc, RZ, 0xc0, !PT ;  /* 0xfffffffc0b0b7812 */ /* 0x000fe200078ec0ff */
[----:B------:R-:W2:Y:S01]  /*0530*/  @!UP1 S2UR UR7, SR_CgaCtaId ;  /* 0x00000000000799c3 */ /* 0x000ea20000008800 */
[----:B------:R-:W-:Y:S01]  /*0540*/  LOP3.LUT R12, R12, 0x3ffffffc, RZ, 0xc0, !PT ;  /* 0x3ffffffc0c0c7812 */ /* 0x000fe200078ec0ff */
[----:B------:R-:W-:Y:S01]  /*0550*/  @!UP1 UMOV UR6, 0x400 ;  /* 0x0000040000069882 */ /* 0x000fe20000000000 */
[----:B------:R-:W-:Y:S01]  /*0560*/  LEA.HI R3, R3, R2, RZ, 0x2 ;  /* 0x0000000203037211 */ /* 0x000fe200078f10ff */
[----:B------:R-:W-:Y:S01]  /*0570*/  IMAD.IADD R11, R0, 0x1, -R11 ;  /* 0x00000001000b7824 */ /* 0x000fe200078e0a0b */
[----:B------:R-:W-:Y:S01]  /*0580*/  @!UP2 UMOV UR9, 0x400 ;  /* 0x000004000009a882 */ /* 0x000fe20000000000 */
[----:B------:R-:W-:Y:S01]  /*0590*/  IMAD.IADD R12, R9, 0x1, -R12 ;  /* 0x00000001090c7824 */ /* 0x000fe200078e0a0c */
[----:B------:R-:W-:Y:S01]  /*05a0*/  LOP3.LUT R3, R3, 0xfffffffc, RZ, 0xc0, !PT ;  /* 0xfffffffc03037812 */ /* 0x000fe200078ec0ff */
[----:B------:R-:W5:Y:S01]  /*05b0*/  @!UP2 S2UR UR10, SR_CgaCtaId ;  /* 0x00000000000aa9c3 */ /* 0x000f620000008800 */
[----:B-1----:R-:W-:Y:S01]  /*05c0*/  IMAD.MOV R13, RZ, RZ, -R13 ;  /* 0x000000ffff0d7224 */ /* 0x002fe200078e0a0d */
[----:B------:R-:W-:Y:S01]  /*05d0*/  VOTEU.ALL UP3, P1 ;  /* 0x00000000003f7886 */ /* 0x000fe20000860000 */
[----:B------:R-:W-:Y:S01]  /*05e0*/  IMAD R11, R12, 0x4, R11 ;  /* 0x000000040c0b7824 */ /* 0x000fe200078e020b */
[----:B------:R-:W-:Y:S01]  /*05f0*/  VOTEU.ALL UP4, P1 ;  /* 0x00000000003f7886 */ /* 0x000fe20000880000 */
[----:B------:R-:W-:Y:S01]  /*0600*/  IMAD.IADD R9, R2, 0x1, -R3 ;  /* 0x0000000102097824 */ /* 0x000fe200078e0a03 */
[----:B0-----:R-:W-:Y:S01]  /*0610*/  I2FP.F32.U32 R2, R6 ;  /* 0x0000000600027245 */ /* 0x001fe20000201000 */
[----:B---3--:R-:W-:Y:S01]  /*0620*/  IMAD R21, R14, R13, UR12 ;  /* 0x0000000c0e157e24 */ /* 0x008fe2000f8e020d */
[C---:B------:R-:W-:Y:S01]  /*0630*/  LEA.HI R0, R11.reuse, R11, RZ, 0x1 ;  /* 0x0000000b0b007211 */ /* 0x040fe200078f08ff */
[C---:B------:R-:W-:Y:S01]  /*0640*/  IMAD.SHL.U32 R56, R11.reuse, 0x4, RZ ;  /* 0x000000040b387824 */ /* 0x040fe200078e00ff */
[----:B------:R-:W-:Y:S01]  /*0650*/  VOTEU.ALL UP5, P1 ;  /* 0x00000000003f7886 */ /* 0x000fe200008a0000 */
[----:B------:R-:W-:Y:S01]  /*0660*/  FMUL R2, R2, UR4 ;  /* 0x0000000402027c20 */ /* 0x000fe20008400000 */
[----:B------:R-:W-:Y:S01]  /*0670*/  LOP3.LUT R0, R0, 0xfffffffe, RZ, 0xc0, !PT ;  /* 0xfffffffe00007812 */ /* 0x000fe200078ec0ff */
[----:B------:R-:W-:Y:S01]  /*0680*/  UMOV UR4, 0x20 ;  /* 0x0000002000047882 */ /* 0x000fe20000000000 */
[----:B------:R-:W-:Y:S01]  /*0690*/  LOP3.LUT R56, R11, 0xc, R56, 0x78, !PT ;  /* 0x0000000c0b387812 */ /* 0x000fe200078e7838 */
[----:B------:R-:W-:-:S04]  /*06a0*/  @!UP1 UIADD3 UR4, -UR4, 0x100000, URZ ;  /* 0x0010000004049890 */ /* 0x000fc8000fffe13f */
[----:B------:R-:W-:Y:S02]  /*06b0*/  @!UP1 USHF.L.U32 UR5, UR4, 0xb, URZ ;  /* 0x0000000b04059899 */ /* 0x000fe4000800063f */
[----:B------:R-:W-:Y:S01]  /*06c0*/  @!UP1 USHF.L.U32 UR4, UR4, 0x1, URZ ;  /* 0x0000000104049899 */ /* 0x000fe2000800063f */
[----:B----4-:R-:W-:Y:S01]  /*06d0*/  ISETP.EQ.U32.AND P2, PT, R15, 0x1, PT ;  /* 0x000000010f00780c */ /* 0x010fe20003f42070 */
[----:B------:R-:W-:Y:S01]  /*06e0*/  IMAD.IADD R0, R11, 0x1, -R0 ;  /* 0x000000010b007824 */ /* 0x000fe200078e0a00 */
[----:B------:R-:W0:Y:S01]  /*06f0*/  F2I.U32.TRUNC.NTZ R2, R2 ;  /* 0x0000000200027305 */ /* 0x000e22000020f000 */
[----:B--2---:R-:W-:Y:S01]  /*0700*/  @!UP1 ULEA UR8, UR7, UR6, 0x18 ;  /* 0x0000000607089291 */ /* 0x004fe2000f8ec03f */
[----:B------:R-:W-:Y:S01]  /*0710*/  R2UR UR43, R16 ;  /* 0x00000000102b72ca */ /* 0x000fe200000e0000 */
[----:B------:R-:W-:-:S04]  /*0720*/  @!UP2 UIADD3 UR6, -UR11, 0x100000, URZ ;  /* 0x001000000b06a890 */ /* 0x000fc8000fffe13f */
[----:B------:R-:W-:Y:S02]  /*0730*/  @!UP2 USHF.L.U32 UR7, UR6, 0xb, URZ ;  /* 0x0000000b0607a899 */ /* 0x000fe4000800063f */
[----:B------:R-:W-:Y:S01]  /*0740*/  @!UP2 USHF.L.U32 UR6, UR6, 0x1, URZ ;  /* 0x000000010606a899 */ /* 0x000fe2000800063f */
[----:B------:R-:W-:Y:S01]  /*0750*/  ISETP.NE.AND P3, PT, R0, R21, PT ;  /* 0x000000150000720c */ /* 0x000fe20003f65270 */
[----:B------:R-:W-:Y:S01]  /*0760*/  VOTEU.ALL UP1, P0 ;  /* 0x00000000003f7886 */ /* 0x000fe20000020000 */
[----:B-----5:R-:W-:Y:S01]  /*0770*/  @!UP2 ULEA UR9, UR10, UR9, 0x18 ;  /* 0x000000090a09a291 */ /* 0x020fe2000f8ec03f */
[----:B------:R-:W-:Y:S01]  /*0780*/  LOP3.LUT P0, RZ, R5, 0x7, RZ, 0xc0, !PT ;  /* 0x0000000705ff7812 */ /* 0x000fe2000780c0ff */
[----:B------:R-:W-:Y:S01]  /*0790*/  VOTEU.ALL UP2, P1 ;  /* 0x00000000003f7886 */ /* 0x000fe20000840000 */
[----:B------:R-:W-:Y:S02]  /*07a0*/  ISETP.NE.AND P1, PT, R9, 0x3, PT ;  /* 0x000000030900780c */ /* 0x000fe40003f25270 */
[----:B------:R-:W-:-:S02]  /*07b0*/  ISETP.LT.U32.AND P0, PT, R56, 0x4, !P0 ;  /* 0x000000043800780c */ /* 0x000fc40004701070 */
[----:B------:R-:W-:Y:S01]  /*07c0*/  ISETP.EQ.OR P1, PT, R9, RZ, !P1 ;  /* 0x000000ff0900720c */ /* 0x000fe20004f22670 */
[----:B------:R-:W1:Y:S02]  /*07d0*/  FENCE.VIEW.ASYNC.S ;  /* 0x00000000000073c6 */ /* 0x000e640000000000 */
[----:B-1----:R1:W2:Y:S01]  /*07e0*/  @!UP0 SYNCS.EXCH.64 URZ, [UR8+0x60], UR4 ;  /* 0x00006004083f85b2 */ /* 0x0022a20008000100 */
[----:B0-----:R-:W-:Y:S01]  /*07f0*/  IMAD.MOV R20, RZ, RZ, -R2 ;  /* 0x000000ffff147224 */ /* 0x001fe200078e0a02 */
[----:B------:R-:W-:-:S03]  /*0800*/  @P3 LEA.HI R0, R56, R56, RZ, 0x1 ;  /* 0x0000003838003211 */ /* 0x000fc600078f08ff */
[----:B------:R-:W-:Y:S01]  /*0810*/  IMAD R3, R25, R20, R6 ;  /* 0x0000001419037224 */ /* 0x000fe200078e0206 */
[----:B------:R-:W-:Y:S02]  /*0820*/  ISETP.EQ.AND P1, PT, R10, RZ, P1 ;  /* 0x000000ff0a00720c */ /* 0x000fe40000f22270 */
[----:B------:R-:W-:Y:S02]  /*0830*/  @P3 SHF.R.S32.HI R0, RZ, 0x1, R0 ;  /* 0x00000001ff003819 */ /* 0x000fe40000011400 */
[----:B------:R-:W-:Y:S02]  /*0840*/  SEL R23, RZ, 0x1, !P1 ;  /* 0x00000001ff177807 */ /* 0x000fe40004800000 */
[----:B------:R-:W-:Y:S02]  /*0850*/  @P3 ISETP.NE.AND P5, PT, R0, R3, PT ;  /* 0x000000030000320c */ /* 0x000fe40003fa5270 */
[----:B------:R-:W-:Y:S01]  /*0860*/  SEL R0, RZ, 0x1, !P0 ;  /* 0x00000001ff007807 */ /* 0x000fe20004000000 */
[----:B------:R1:W0:Y:S01]  /*0870*/  @!UP1 SYNCS.EXCH.64 URZ, [UR8+0x68], UR4 ;  /* 0x00006804083f95b2 */ /* 0x0002220008000100 */
[----:B------:R-:W-:Y:S01]  /*0880*/  NOP ;  /* 0x0000000000007918 */ /* 0x000fe20000000000 */
[----:B------:R-:W-:-:S02]  /*0890*/  @P3 SEL R57, RZ, 0x1, P5 ;  /* 0x00000001ff393807 */ /* 0x000fc40002800000 */
[----:B------:R-:W-:Y:S02]  /*08a0*/  SEL R23, R23, 0x2, P6 ;  /* 0x0000000217177807 */ /* 0x000fe40003000000 */
[----:B------:R-:W-:Y:S01]  /*08b0*/  LOP3.LUT R57, R57, R0, RZ, 0xc0, !PT ;  /* 0x0000000039397212 */ /* 0x000fe200078ec0ff */
[----:B------:R1:W3:Y:S01]  /*08c0*/  @!UP2 SYNCS.EXCH.64 URZ, [UR9+0x40], UR6 ;  /* 0x00004006093fa5b2 */ /* 0x0002e20008000100 */
[----:B------:R1:W4:Y:S01]  /*08d0*/  @!UP3 SYNCS.EXCH.64 URZ, [UR9+0x48], UR6 ;  /* 0x00004806093fb5b2 */ /* 0x0003220008000100 */
[----:B------:R1:W0:Y:S01]  /*08e0*/  @!UP4 SYNCS.EXCH.64 URZ, [UR9+0x50], UR6 ;  /* 0x00005006093fc5b2 */ /* 0x0002220008000100 */
[----:B------:R1:W0:Y:S01]  /*08f0*/  @!UP5 SYNCS.EXCH.64 URZ, [UR9+0x58], UR6 ;  /* 0x00005806093fd5b2 */ /* 0x0002220008000100 */
[----:B------:R-:W-:Y:S01]  /*0900*/  NOP ;  /* 0x0000000000007918 */ /* 0x000fe20000000000 */
[----:B-12---:R-:W-:Y:S05]  /*0910*/  @!P2 BRA `(.L_x_3) ;  /* 0x000000000008a947 */ /* 0x006fea0003800000 */
[----:B0--34-:R-:W-:Y:S01]  /*0920*/  UCGABAR_ARV ;  /* 0x00000000000079c7 */ /* 0x019fe20008000000 */
[----:B------:R-:W-:Y:S05]  /*0930*/  BRA `(.L_x_4) ;  /* 0x0000000000047947 */ /* 0x000fea0003800000 */
.L_x_3:
[----:B0--34-:R-:W-:Y:S01]  /*0940*/  NOP ;  /* 0x0000000000007918 */ /* 0x019fe20000000000 */
.L_x_4:
[----:B------:R-:W-:Y:S01]  /*0950*/  ULDC.64 UR4, c[0x0][0x598] ;  /* 0x0001660000047ab9 */ /* 0x000fe20000000a00 */
[----:B------:R-:W-:Y:S01]  /*0960*/  ULDC.64 UR36, c[0x0][0x208] ;  /* 0x0000820000247ab9 */ /* 0x000fe20000000a00 */
[----:B------:R-:W-:-:S04]  /*0970*/  ISETP.NE.U32.AND P0, PT, RZ, UR4, PT ;  /* 0x00000004ff007c0c */ /* 0x000fc8000bf05070 */
[----:B------:R-:W-:-:S13]  /*0980*/  ISETP.NE.AND.EX P0, PT, RZ, UR5, PT, P0 ;  /* 0x00000005ff007c0c */ /* 0x000fda000bf05300 */
[----:B------:R-:W-:Y:S05]  /*0990*/  @!P0 BRA `(.L_x_5) ;  /* 0x00000000001c8947 */ /* 0x000fea0003800000 */
[----:B------:R-:W0:Y:S02]  /*09a0*/  LDC.64 R2, c[0x0][0x598] ;  /* 0x00016600ff027b82 */ /* 0x000e240000000a00 */
[----:B0-----:R-:W2:Y:S02]  /*09b0*/  LDG.E.64 R2, desc[UR36][R2.64] ;  /* 0x0000002402027981 */ /* 0x001ea4000c1e1b00 */
[----:B--2---:R-:W-:-:S04]  /*09c0*/  ISETP.NE.U32.AND P0, PT, R2, RZ, PT ;  /* 0x000000ff0200720c */ /* 0x004fc80003f05070 */
[----:B------:R-:W-:-:S13]  /*09d0*/  ISETP.NE.AND.EX P0, PT, R3, RZ, PT, P0 ;  /* 0x000000ff0300720c */ /* 0x000fda0003f05300 */
[----:B------:R-:W-:Y:S05]  /*09e0*/  @!P0 BRA `(.L_x_5) ;  /* 0x0000000000088947 */ /* 0x000fea0003800000 */
[----:B------:R0:W5:Y:S01]  /*09f0*/  LD.E R58, desc[UR36][R2.64] ;  /* 0x00000024023a7980 */ /* 0x000162000c101900 */
[----:B------:R-:W-:Y:S05]  /*0a00*/  BRA `(.L_x_6) ;  /* 0x0000000000247947 */ /* 0x000fea0003800000 */
.L_x_5:
[----:B------:R-:W-:Y:S02]  /*0a10*/  ULDC.64 UR4, c[0x0][0x588] ;  /* 0x0001620000047ab9 */ /* 0x000fe40000000a00 */
[----:B------:R-:W-:-:S04]  /*0a20*/  ISETP.NE.U32.AND P0, PT, RZ, UR4, PT ;  /* 0x00000004ff007c0c */ /* 0x000fc8000bf05070 */
[----:B------:R-:W-:-:S13]  /*0a30*/  ISETP.NE.AND.EX P0, PT, RZ, UR5, PT, P0 ;  /* 0x00000005ff007c0c */ /* 0x000fda000bf05300 */
[----:B------:R-:W-:Y:S05]  /*0a40*/  @!P0 BRA `(.L_x_7) ;  /* 0x00000000000c8947 */ /* 0x000fea0003800000 */
[----:B------:R-:W0:Y:S02]  /*0a50*/  LDC.64 R58, c[0x0][0x588] ;  /* 0x00016200ff3a7b82 */ /* 0x000e240000000a00 */
[----:B0-----:R1:W5:Y:S01]  /*0a60*/  LDG.E R58, desc[UR36][R58.64] ;  /* 0x000000243a3a7981 */ /* 0x001362000c1e1900 */
[----:B------:R-:W-:Y:S05]  /*0a70*/  BRA `(.L_x_6) ;  /* 0x0000000000087947 */ /* 0x000fea0003800000 */
.L_x_7:
[----:B------:R-:W-:Y:S02]  /*0a80*/  ULDC UR4, c[0x0][0x580] ;  /* 0x0001600000047ab9 */ /* 0x000fe40000000800 */
[----:B------:R-:W-:-:S07]  /*0a90*/  IMAD.U32 R58, RZ, RZ, UR4 ;  /* 0x00000004ff3a7e24 */ /* 0x000fce000f8e00ff */
.L_x_6:
[----:B------:R-:W-:Y:S02]  /*0aa0*/  ULDC.64 UR4, c[0x0][0x5a0] ;  /* 0x0001680000047ab9 */ /* 0x000fe40000000a00 */
[----:B------:R-:W-:-:S04]  /*0ab0*/  ISETP.NE.U32.AND P0, PT, RZ, UR4, PT ;  /* 0x00000004ff007c0c */ /* 0x000fc8000bf05070 */
[----:B------:R-:W-:-:S13]  /*0ac0*/  ISETP.NE.AND.EX P0, PT, RZ, UR5, PT, P0 ;  /* 0x00000005ff007c0c */ /* 0x000fda000bf05300 */
[----:B------:R-:W-:Y:S05]  /*0ad0*/  @!P0 BRA `(.L_x_8) ;  /* 0x00000000001c8947 */ /* 0x000fea0003800000 */
[----:B0-----:R-:W0:Y:S02]  /*0ae0*/  LDC.64 R2, c[0x0][0x5a0] ;  /* 0x00016800ff027b82 */ /* 0x001e240000000a00 */
[----:B0-----:R-:W2:Y:S02]  /*0af0*/  LDG.E.64 R2, desc[UR36][R2.64] ;  /* 0x0000002402027981 */ /* 0x001ea4000c1e1b00 */
[----:B--2---:R-:W-:-:S04]  /*0b00*/  ISETP.NE.U32.AND P0, PT, R2, RZ, PT ;  /* 0x000000ff0200720c */ /* 0x004fc80003f05070 */
[----:B------:R-:W-:-:S13]  /*0b10*/  ISETP.NE.AND.EX P0, PT, R3, RZ, PT, P0 ;  /* 0x000000ff0300720c */ /* 0x000fda0003f05300 */
[----:B------:R-:W-:Y:S05]  /*0b20*/  @!P0 BRA `(.L_x_8) ;  /* 0x0000000000088947 */ /* 0x000fea0003800000 */
[----:B-1----:R0:W5:Y:S01]  /*0b30*/  LD.E R59, desc[UR36][R2.64] ;  /* 0x00000024023b7980 */ /* 0x002162000c101900 */
[----:B------:R-:W-:Y:S05]  /*0b40*/  BRA `(.L_x_9) ;  /* 0x0000000000247947 */ /* 0x000fea0003800000 */
.L_x_8:
[----:B------:R-:W-:Y:S02]  /*0b50*/  ULDC.64 UR4, c[0x0][0x590] ;  /* 0x0001640000047ab9 */ /* 0x000fe40000000a00 */
[----:B------:R-:W-:-:S04]  /*0b60*/  ISETP.NE.U32.AND P0, PT, RZ, UR4, PT ;  /* 0x00000004ff007c0c */ /* 0x000fc8000bf05070 */
[----:B------:R-:W-:-:S13]  /*0b70*/  ISETP.NE.AND.EX P0, PT, RZ, UR5, PT, P0 ;  /* 0x00000005ff007c0c */ /* 0x000fda000bf05300 */
[----:B------:R-:W-:Y:S05]  /*0b80*/  @!P0 BRA `(.L_x_10) ;  /* 0x00000000000c8947 */ /* 0x000fea0003800000 */
[----:B0-----:R-:W1:Y:S02]  /*0b90*/  LDC.64 R2, c[0x0][0x590] ;  /* 0x00016400ff027b82 */ /* 0x001e640000000a00 */
[----:B-1----:R1:W5:Y:S01]  /*0ba0*/  LDG.E R59, desc[UR36][R2.64] ;  /* 0x00000024023b7981 */ /* 0x002362000c1e1900 */
[----:B------:R-:W-:Y:S05]  /*0bb0*/  BRA `(.L_x_9) ;  /* 0x0000000000087947 */ /* 0x000fea0003800000 */
.L_x_10:
[----:B------:R-:W-:Y:S02]  /*0bc0*/  ULDC UR4, c[0x0][0x584] ;  /* 0x0001610000047ab9 */ /* 0x000fe40000000800 */
[----:B-1----:R-:W-:-:S07]  /*0bd0*/  IMAD.U32 R59, RZ, RZ, UR4 ;  /* 0x00000004ff3b7e24 */ /* 0x002fce000f8e00ff */
.L_x_9:
[----:B01----:R-:W0:Y:S01]  /*0be0*/  LDC R2, c[0x0][0x65c] ;  /* 0x00019700ff027b82 */ /* 0x003e220000000800 */
[----:B------:R-:W-:Y:S01]  /*0bf0*/  ULDC UR6, c[0x0][0x28c] ;  /* 0x0000a30000067ab9 */ /* 0x000fe20000000800 */
[----:B------:R-:W-:Y:S01]  /*0c00*/  ISETP.NE.AND P0, PT, R10, 0x2, PT ;  /* 0x000000020a00780c */ /* 0x000fe20003f05270 */
[----:B------:R-:W-:Y:S01]  /*0c10*/  UIADD3 UR6, UR6, 0x3f, URZ ;  /* 0x0000003f06067890 */ /* 0x000fe2000fffe03f */
[----:B------:R-:W-:Y:S01]  /*0c20*/  IMAD.U32 R10, RZ, RZ, UR12 ;  /* 0x0000000cff0a7e24 */ /* 0x000fe2000f8e00ff */
[----:B------:R-:W-:Y:S01]  /*0c30*/  UMOV UR38, URZ ;  /* 0x0000003f00267c82 */ /* 0x000fe20008000000 */
[----:B------:R-:W-:Y:S01]  /*0c40*/  UMOV UR39, URZ ;  /* 0x0000003f00277c82 */ /* 0x000fe20008000000 */
[----:B------:R-:W-:Y:S01]  /*0c50*/  USHF.R.S32.HI UR7, URZ, 0x1f, UR6 ;  /* 0x0000001f3f077899 */ /* 0x000fe20008011406 */
[----:B------:R-:W-:-:S03]  /*0c60*/  ULDC.64 UR8, c[0x0][0x650] ;  /* 0x0001940000087ab9 */ /* 0x000fc60000000a00 */
[----:B------:R-:W-:-:S04]  /*0c70*/  ULEA.HI UR7, UR7, UR6, URZ, 0x6 ;  /* 0x0000000607077291 */ /* 0x000fc8000f8f303f */
[----:B------:R-:W-:Y:S01]  /*0c80*/  USHF.R.S32.HI UR40, URZ, 0x6, UR7 ;  /* 0x000000063f287899 */ /* 0x000fe20008011407 */
[----:B0-----:R-:W-:-:S13]  /*0c90*/  ISETP.NE.AND P1, PT, R2, 0x1, PT ;  /* 0x000000010200780c */ /* 0x001fda0003f25270 */
[----:B------:R-:W0:Y:S01]  /*0ca0*/  @P1 LDC R17, c[0x0][0x10] ;  /* 0x00000400ff111b82 */ /* 0x000e220000000800 */
[----:B------:R-:W-:Y:S02]  /*0cb0*/  @P1 IMAD.MOV.U32 R7, RZ, RZ, RZ ;  /* 0x000000ffff071224 */ /* 0x000fe400078e00ff */
[----:B------:R-:W-:-:S05]  /*0cc0*/  @P1 IMAD.MOV.U32 R11, RZ, RZ, RZ ;  /* 0x000000ffff0b1224 */ /* 0x000fca00078e00ff */
[----:B------:R-:W1:Y:S01]  /*0cd0*/  @!P1 LDC R3, c[0x0][0xc] ;  /* 0x00000300ff039b82 */ /* 0x000e620000000800 */
[----:B------:R-:W-:Y:S01]  /*0ce0*/  ULDC UR4, c[0x0][0xc] ;  /* 0x0000030000047ab9 */ /* 0x000fe20000000800 */
[----:B------:R-:W-:Y:S02]  /*0cf0*/  ULDC UR5, c[0x0][0x10] ;  /* 0x0000040000057ab9 */ /* 0x000fe40000000800 */
[----:B------:R-:W-:-:S04]  /*0d00*/  UIMAD.WIDE.U32 UR4, UR4, UR5, URZ ;  /* 0x00000005040472a5 */ /* 0x000fc8000f8e003f */
[----:B------:R-:W2:Y:S01]  /*0d10*/  LDC R0, c[0x0][0x14] ;  /* 0x00000500ff007b82 */ /* 0x000ea20000000800 */
[----:B0-----:R-:W-:-:S04]  /*0d20*/  @P1 IMAD.WIDE.U32 R16, R17, UR12, R6 ;  /* 0x0000000c11101c25 */ /* 0x001fc8000f8e0006 */
[----:B------:R-:W-:Y:S02]  /*0d30*/  @P1 IMAD.IADD R17, R17, 0x1, R11 ;  /* 0x0000000111111824 */ /* 0x000fe400078e020b */
[----:B------:R-:W-:Y:S02]  /*0d40*/  IMAD.MOV.U32 R11, RZ, RZ, RZ ;  /* 0x000000ffff0b7224 */ /* 0x000fe400078e00ff */
[----:B-1----:R-:W-:-:S04]  /*0d50*/  @!P1 IMAD.WIDE.U32 R10, R6, R3, R10 ;  /* 0x00000003060a9225 */ /* 0x002fc800078e000a */
[----:B------:R-:W-:Y:S02]  /*0d60*/  @!P1 IMAD.MOV.U32 R16, RZ, RZ, R10 ;  /* 0x000000ffff109224 */ /* 0x000fe400078e000a */
[----:B--2---:R-:W-:-:S04]  /*0d70*/  IMAD.WIDE.U32 R12, R0, UR4, RZ ;  /* 0x00000004000c7c25 */ /* 0x004fc8000f8e00ff */
[----:B------:R-:W-:Y:S01]  /*0d80*/  IMAD R3, R0, UR5, RZ ;  /* 0x0000000500037c24 */ /* 0x000fe2000f8e02ff */
[----:B------:R0:W-:Y:S01]  /*0d90*/  STL.64 [R1], R12 ;  /* 0x0000000c01007387 */ /* 0x0001e20000100a00 */
[----:B------:R-:W-:Y:S02]  /*0da0*/  @!P1 IMAD.MOV.U32 R17, RZ, RZ, R11 ;  /* 0x000000ffff119224 */ /* 0x000fe400078e000b */
[----:B------:R-:W-:Y:S01]  /*0db0*/  IMAD.IADD R0, R13, 0x1, R3 ;  /* 0x000000010d007824 */ /* 0x000fe200078e0203 */
[----:B------:R-:W-:Y:S06]  /*0dc0*/  @P0 BRA `(.L_x_11) ;  /* 0x0000000000200947 */ /* 0x000fec0003800000 */
[----:B------:R-:W-:Y:S01]  /*0dd0*/  UISETP.GE.U32.AND UP0, UPT, UR40, 0x3, UPT ;  /* 0x000000032800788c */ /* 0x000fe2000bf06070 */
[----:B------:R-:W-:Y:S01]  /*0de0*/  IADD3 R16, P0, R16, R12, RZ ;  /* 0x0000000c10107210 */ /* 0x000fe20007f1e0ff */
[----:B------:R-:W-:Y:S01]  /*0df0*/  UIMAD.WIDE.U32 UR4, UR40, -0x55555555, URZ ;  /* 0xaaaaaaab280478a5 */ /* 0x000fe2000f8e003f */
[----:B------:R-:W-:-:S03]  /*0e00*/  UMOV UR39, URZ ;  /* 0x0000003f00277c82 */ /* 0x000fc60008000000 */
[----:B------:R-:W-:Y:S01]  /*0e10*/  USHF.R.U32.HI UR4, URZ, 0x1, UR5 ;  /* 0x000000013f047899 */ /* 0x000fe20008011605 */
[----:B------:R-:W-:-:S03]  /*0e20*/  IMAD.X R17, R0, 0x1, R17, P0 ;  /* 0x0000000100117824 */ /* 0x000fc600000e0611 */
[----:B------:R-:W-:Y:S02]  /*0e30*/  UIMAD UR38, UR4, -0x3, UR40 ;  /* 0xfffffffd042678a4 */ /* 0x000fe4000f8e0228 */
[----:B------:R-:W-:-:S12]  /*0e40*/  @UP0 ULOP3.LUT UR39, UR4, 0x1, URZ, 0xc0, !UPT ;  /* 0x0000000104270892 */ /* 0x000fd8000f8ec03f */
.L_x_11:
[----:B------:R-:W-:Y:S01]  /*0e50*/  ISETP.GE.U32.AND P0, PT, R16, UR8, PT ;  /* 0x0000000810007c0c */ /* 0x000fe2000bf06070 */
[----:B------:R-:W-:Y:S01]  /*0e60*/  IMAD.MOV.U32 R22, RZ, RZ, -0x1 ;  /* 0xffffffffff167424 */ /* 0x000fe200078e00ff */
[----:B------:R-:W-:Y:S01]  /*0e70*/  PRMT R3, RZ, 0x7610, R3 ;  /* 0x00007610ff037816 */ /* 0x000fe20000000003 */
[----:B------:R-:W-:Y:S01]  /*0e80*/  IMAD.MOV.U32 R18, RZ, RZ, -0x1 ;  /* 0xffffffffff127424 */ /* 0x000fe200078e00ff */
[----:B------:R-:W-:Y:S01]  /*0e90*/  ISETP.GE.U32.AND.EX P0, PT, R17, UR9, PT, P0 ;  /* 0x0000000911007c0c */ /* 0x000fe2000bf06100 */
[----:B------:R-:W-:-:S12]  /*0ea0*/  IMAD.MOV.U32 R19, RZ, RZ, -0x1 ;  /* 0xffffffffff137424 */ /* 0x000fd800078e00ff */
[----:B------:R-:W-:Y:S05]  /*0eb0*/  @P0 BRA `(.L_x_12) ;  /* 0x0000000400280947 */ /* 0x000fea0003800000 */
[----:B------:R-:W1:Y:S01]  /*0ec0*/  LDC.64 R26, c[0x0][0x628] ;  /* 0x00018a00ff1a7b82 */ /* 0x000e620000000a00 */
[----:B------:R-:W-:Y:S02]  /*0ed0*/  IMAD.MOV.U32 R10, RZ, RZ, R16 ;  /* 0x000000ffff0a7224 */ /* 0x000fe400078e0010 */
[----:B------:R-:W-:-:S05]  /*0ee0*/  IMAD.MOV.U32 R11, RZ, RZ, R17 ;  /* 0x000000ffff0b7224 */ /* 0x000fca00078e0011 */
[----:B------:R-:W2:Y:S08]  /*0ef0*/  LDC R18, c[0x0][0x630] ;  /* 0x00018c00ff127b82 */ /* 0x000eb00000000800 */
[----:B------:R-:W3:Y:S01]  /*0f00*/  LDC.64 R28, c[0x0][0x620] ;  /* 0x00018800ff1c7b82 */ /* 0x000ee20000000a00 */
[----:B-1----:R-:W-:-:S04]  /*0f10*/  ISETP.NE.U32.AND P0, PT, R26, RZ, PT ;  /* 0x000000ff1a00720c */ /* 0x002fc80003f05070 */
[----:B------:R-:W-:-:S13]  /*0f20*/  ISETP.NE.AND.EX P0, PT, R27, RZ, PT, P0 ;  /* 0x000000ff1b00720c */ /* 0x000fda0003f05300 */
[----:B--23--:R-:W-:Y:S05]  /*0f30*/  @!P0 BRA `(.L_x_13) ;  /* 0x0000000000288947 */ /* 0x00cfea0003800000 */
[----:B------:R-:W1:Y:S02]  /*0f40*/  LDC R3, c[0x0][0x634] ;  /* 0x00018d00ff037b82 */ /* 0x000e640000000800 */
[----:B-1----:R-:W-:-:S05]  /*0f50*/  IADD3 R3, P0, R16, R3, RZ ;  /* 0x0000000310037210 */ /* 0x002fca0007f1e0ff */
[----:B------:R-:W-:-:S04]  /*0f60*/  IMAD.X R19, RZ, RZ, R17, P0 ;  /* 0x000000ffff137224 */ /* 0x000fc800000e0611 */
[----:B------:R-:W-:-:S04]  /*0f70*/  IMAD.WIDE.U32 R10, R19, R26, RZ ;  /* 0x0000001a130a7225 */ /* 0x000fc800078e00ff */
[----:B0-----:R-:W-:-:S04]  /*0f80*/  IMAD.WIDE.U32 R12, P0, R3, R27, R10 ;  /* 0x0000001b030c7225 */ /* 0x001fc8000780000a */
[----:B------:R-:W-:-:S04]  /*0f90*/  IMAD.WIDE.U32 R10, R3, R26, RZ ;  /* 0x0000001a030a7225 */ /* 0x000fc800078e00ff */
[----:B------:R-:W-:Y:S01]  /*0fa0*/  IMAD.X R15, RZ, RZ, RZ, P0 ;  /* 0x000000ffff0f7224 */ /* 0x000fe200000e06ff */
[----:B------:R-:W-:Y:S01]  /*0fb0*/  IADD3 RZ, P0, R11, R12, RZ ;  /* 0x0000000c0bff7210 */ /* 0x000fe20007f1e0ff */
[----:B------:R-:W-:-:S04]  /*0fc0*/  IMAD.MOV.U32 R14, RZ, RZ, R13 ;  /* 0x000000ffff0e7224 */ /* 0x000fc800078e000d */
[----:B------:R-:W-:-:S08]  /*0fd0*/  IMAD.WIDE.U32.X R10, R19, R27, R14, P0 ;  /* 0x0000001b130a7225 */ /* 0x000fd000000e040e */
.L_x_13:
[----:B------:R-:W1:Y:S01]  /*0fe0*/  LDC.64 R32, c[0x0][0x640] ;  /* 0x00019000ff207b82 */ /* 0x000e620000000a00 */
[-CC-:B------:R-:W-:Y:S02]  /*0ff0*/  SHF.R.U64 R30, R10, R18.reuse, R11.reuse ;  /* 0x000000120a1e7219 */ /* 0x180fe4000000120b */
[----:B------:R-:W-:Y:S02]  /*1000*/  SHF.R.U32.HI R3, RZ, R18, R11 ;  /* 0x00000012ff037219 */ /* 0x000fe4000001160b */
[----:B0-----:R-:W-:-:S03]  /*1010*/  IADD3 R13, P0, RZ, -R30, RZ ;  /* 0x8000001eff0d7210 */ /* 0x001fc60007f1e0ff */
[----:B------:R-:W0:Y:S02]  /*1020*/  LDC R14, c[0x0][0x618] ;  /* 0x00018600ff0e7b82 */ /* 0x000e240000000800 */
[----:B------:R-:W-:Y:S02]  /*1030*/  IMAD.X R3, RZ, RZ, ~R3, P0 ;  /* 0x000000ffff037224 */ /* 0x000fe400000e0e03 */
[----:B------:R-:W-:-:S04]  /*1040*/  IMAD.WIDE.U32 R10, R13, R28, R16 ;  /* 0x0000001c0d0a7225 */ /* 0x000fc800078e0010 */
[----:B------:R-:W2:Y:S01]  /*1050*/  LDC R15, c[0x0][0x608] ;  /* 0x00018200ff0f7b82 */ /* 0x000ea20000000800 */
[----:B------:R-:W-:Y:S02]  /*1060*/  IMAD R12, R3, R28, RZ ;  /* 0x0000001c030c7224 */ /* 0x000fe400078e02ff */
[----:B------:R-:W-:Y:S02]  /*1070*/  IMAD.MOV.U32 R28, RZ, RZ, 0x1 ;  /* 0x00000001ff1c7424 */ /* 0x000fe400078e00ff */
[----:B------:R-:W-:Y:S02]  /*1080*/  IMAD R3, R13, R29, R12 ;  /* 0x0000001d0d037224 */ /* 0x000fe400078e020c */
[----:B------:R-:W-:Y:S01]  /*1090*/  IMAD.MOV.U32 R12, RZ, RZ, -0x1 ;  /* 0xffffffffff0c7424 */ /* 0x000fe200078e00ff */
[----:B------:R-:W3:Y:S01]  /*10a0*/  LDC R31, c[0x0][0x658] ;  /* 0x00019600ff1f7b82 */ /* 0x000ee20000000800 */
[----:B------:R-:W-:Y:S01]  /*10b0*/  IMAD.IADD R3, R11, 0x1, R3 ;  /* 0x000000010b037824 */ /* 0x000fe200078e0203 */
[----:B-1----:R-:W-:-:S04]  /*10c0*/  ISETP.NE.U32.AND P0, PT, R32, RZ, PT ;  /* 0x000000ff2000720c */ /* 0x002fc80003f05070 */
[----:B------:R-:W-:Y:S02]  /*10d0*/  ISETP.NE.AND.EX P0, PT, R33, RZ, PT, P0 ;  /* 0x000000ff2100720c */ /* 0x000fe40003f05300 */
[----:B------:R-:W1:Y:S01]  /*10e0*/  LDC R24, c[0x0][0x600] ;  /* 0x00018000ff187b82 */ /* 0x000e620000000800 */
[-CC-:B0-----:R-:W-:Y:S02]  /*10f0*/  SHF.R.U64 R27, R10, R14.reuse, R3.reuse ;  /* 0x0000000e0a1b7219 */ /* 0x181fe40000001203 */
[----:B------:R-:W-:-:S05]  /*1100*/  SHF.R.U32.HI R10, RZ, R14, R3 ;  /* 0x0000000eff0a7219 */ /* 0x000fca0000011603 */
[----:B------:R-:W0:Y:S01]  /*1110*/  LDC R22, c[0x0][0x648] ;  /* 0x00019200ff167b82 */ /* 0x000e220000000800 */
[-CC-:B--2---:R-:W-:Y:S02]  /*1120*/  SHF.R.U64 R35, R27, R15.reuse, R10.reuse ;  /* 0x0000000f1b237219 */ /* 0x184fe4000000120a */
[----:B------:R-:W-:-:S05]  /*1130*/  SHF.R.U32.HI R10, RZ, R15, R10 ;  /* 0x0000000fff0a7219 */ /* 0x000fca000001160a */
[----:B------:R-:W2:Y:S01]  /*1140*/  LDC R26, c[0x0][0x638] ;  /* 0x00018e00ff1a7b82 */ /* 0x000ea20000000800 */
[-CC-:B---3--:R-:W-:Y:S02]  /*1150*/  SHF.R.U64 R34, R35, R31.reuse, R10.reuse ;  /* 0x0000001f23227219 */ /* 0x188fe4000000120a */
[-C--:B------:R-:W-:Y:S02]  /*1160*/  SHF.L.U32 R3, R12, R31.reuse, RZ ;  /* 0x0000001f0c037219 */ /* 0x080fe400000006ff */
[----:B------:R-:W-:Y:S01]  /*1170*/  SHF.R.U32.HI R11, RZ, R31, R10 ;  /* 0x0000001fff0b7219 */ /* 0x000fe2000001160a */
[----:B------:R-:W-:Y:S01]  /*1180*/  IMAD.MOV.U32 R10, RZ, RZ, R34 ;  /* 0x000000ffff0a7224 */ /* 0x000fe200078e0022 */
[----:B------:R-:W-:Y:S01]  /*1190*/  LOP3.LUT R18, RZ, R3, RZ, 0x33, !PT ;  /* 0x00000003ff127212 */ /* 0x000fe200078e33ff */
[----:B------:R-:W3:Y:S01]  /*11a0*/  LDC R29, c[0x0][0x610] ;  /* 0x00018400ff1d7b82 */ /* 0x000ee20000000800 */
[----:B------:R-:W-:Y:S05]  /*11b0*/  @!P0 BRA `(.L_x_14) ;  /* 0x0000000000288947 */ /* 0x000fea0003800000 */
[----:B------:R-:W4:Y:S02]  /*11c0*/  LDC R3, c[0x0][0x64c] ;  /* 0x00019300ff037b82 */ /* 0x000f240000000800 */
[----:B----4-:R-:W-:-:S05]  /*11d0*/  IADD3 R3, P0, R34, R3, RZ ;  /* 0x0000000322037210 */ /* 0x010fca0007f1e0ff */
[----:B------:R-:W-:-:S04]  /*11e0*/  IMAD.X R19, RZ, RZ, R11, P0 ;  /* 0x000000ffff137224 */ /* 0x000fc800000e060b */
[----:B------:R-:W-:-:S04]  /*11f0*/  IMAD.WIDE.U32 R10, R19, R32, RZ ;  /* 0x00000020130a7225 */ /* 0x000fc800078e00ff */
[----:B------:R-:W-:-:S04]  /*1200*/  IMAD.WIDE.U32 R12, P0, R3, R33, R10 ;  /* 0x00000021030c7225 */ /* 0x000fc8000780000a */
[----:B------:R-:W-:-:S04]  /*1210*/  IMAD.WIDE.U32 R10, R3, R32, RZ ;  /* 0x00000020030a7225 */ /* 0x000fc800078e00ff */
[----:B------:R-:W-:Y:S01]  /*1220*/  IMAD.X R15, RZ, RZ, RZ, P0 ;  /* 0x000000ffff0f7224 */ /* 0x000fe200000e06ff */
[----:B------:R-:W-:Y:S01]  /*1230*/  IADD3 RZ, P0, R11, R12, RZ ;  /* 0x0000000c0bff7210 */ /* 0x000fe20007f1e0ff */
[----:B------:R-:W-:-:S04]  /*1240*/  IMAD.MOV.U32 R14, RZ, RZ, R13 ;  /* 0x000000ffff0e7224 */ /* 0x000fc800078e000d */
[----:B------:R-:W-:-:S08]  /*1250*/  IMAD.WIDE.U32.X R10, R19, R33, R14, P0 ;  /* 0x00000021130a7225 */ /* 0x000fd000000e040e */
.L_x_14:
[----:B0-----:R-:W-:Y:S01]  /*1260*/  SHF.R.U64 R7, R10, R22, R11 ;  /* 0x000000160a077219 */ /* 0x001fe2000000120b */
[----:B-1----:R-:W-:Y:S01]  /*1270*/  VIADD R10, R24, 0xffffffff ;  /* 0xffffffff180a7836 */ /* 0x002fe20000000000 */
[----:B------:R-:W-:Y:S01]  /*1280*/  SHF.L.U32 R3, R28, R31, RZ ;  /* 0x0000001f1c037219 */ /* 0x000fe200000006ff */
[----:B------:R-:W-:Y:S01]  /*1290*/  @P1 IMAD R21, R25, R20, R6 ;  /* 0x0000001419151224 */ /* 0x000fe200078e0206 */
[----:B------:R-:W-:Y:S01]  /*12a0*/  LOP3.LUT R18, R35, R18, RZ, 0xc0, !PT ;  /* 0x0000001223127212 */ /* 0x000fe200078ec0ff */
[----:B------:R-:W-:Y:S02]  /*12b0*/  IMAD.MOV R11, RZ, RZ, -R7 ;  /* 0x000000ffff0b7224 */ /* 0x000fe400078e0a07 */
[----:B------:R-:W-:Y:S02]  /*12c0*/  IMAD.MOV.U32 R6, RZ, RZ, 0x1 ;  /* 0x00000001ff067424 */ /* 0x000fe400078e00ff */
[----:B------:R-:W-:Y:S01]  /*12d0*/  IMAD R18, R3, R7, R18 ;  /* 0x0000000703127224 */ /* 0x000fe200078e0212 */
[----:B------:R-:W-:Y:S01]  /*12e0*/  LOP3.LUT R7, R27, R10, RZ, 0xc0, !PT ;  /* 0x0000000a1b077212 */ /* 0x000fe200078ec0ff */
[----:B--2---:R-:W-:-:S02]  /*12f0*/  IMAD R3, R11, R26, R34 ;  /* 0x0000001a0b037224 */ /* 0x004fc400078e0222 */
[----:B---3--:R-:W-:Y:S02]  /*1300*/  IMAD R22, R18, R29, R21 ;  /* 0x0000001d12167224 */ /* 0x008fe400078e0215 */
[----:B------:R-:W-:Y:S01]  /*1310*/  IMAD R7, R3, R24, R7 ;  /* 0x0000001803077224 */ /* 0x000fe200078e0207 */
[----:B------:R-:W-:Y:S01]  /*1320*/  PRMT R3, R6, 0x7610, R3 ;  /* 0x0000761006037816 */ /* 0x000fe20000000003 */
[----:B------:R-:W-:-:S03]  /*1330*/  IMAD.MOV.U32 R19, RZ, RZ, R30 ;  /* 0x000000ffff137224 */ /* 0x000fc600078e001e */
[----:B------:R-:W-:Y:S02]  /*1340*/  SEL R18, R7, R22, !P1 ;  /* 0x0000001607127207 */ /* 0x000fe40004800000 */
[----:B------:R-:W-:-:S07]  /*1350*/  SEL R22, R22, R7, !P1 ;  /* 0x0000000716167207 */ /* 0x000fce0004800000 */
.L_x_12:
[----:B------:R-:W-:Y:S05]  /*1360*/  @!P2 BRA `(.L_x_15) ;  /* 0x00000000000ca947 */ /* 0x000fea0003800000 */
[----:B------:R-:W-:Y:S01]  /*1370*/  UCGABAR_WAIT ;  /* 0x0000000000007dc7 */ /* 0x000fe20008000000 */
[----:B------:R-:W-:Y:S01]  /*1380*/  CCTL.IVALL ;  /* 0x00000000ff00798f */ /* 0x000fe20002000000 */
[----:B------:R-:W-:Y:S05]  /*1390*/  BRA `(.L_x_16) ;  /* 0x0000000000047947 */ /* 0x000fea0003800000 */
.L_x_15:
[----:B------:R-:W-:Y:S06]  /*13a0*/  BAR.SYNC.DEFER_BLOCKING 0x0 ;  /* 0x0000000000007b1d */ /* 0x000fec0000010000 */
.L_x_16:
[----:B------:R-:W-:Y:S05]  /*13b0*/  @!P4 BRA `(.L_x_17) ;  /* 0x0000003800d8c947 */ /* 0x000fea0003800000 */
[----:B------:R-:W-:-:S13]  /*13c0*/  ISETP.GT.U32.AND P0, PT, R36, 0x1, PT ;  /* 0x000000012400780c */ /* 0x000fda0003f04070 */
[----:B------:R-:W-:Y:S05]  /*13d0*/  @P0 EXIT ;  /* 0x000000000000094d */ /* 0x000fea0003800000 */
.L_x_18:
[----:B------:R-:W-:-:S08]  /*13e0*/  NOP ;  /* 0x0000000000007918 */ /* 0x000fd00000000000 */
[----:B------:R-:W1:Y:S02]  /*13f0*/  USETMAXREG.TRY_ALLOC.CTAPOOL UP0, 0xe8 ;  /* 0x000000e8000079c8 */ /* 0x000e640008000600 */
[----:B-1----:R-:W-:-:S13]  /*1400*/  PLOP3.LUT P0, PT, PT, PT, UP0, 0x80, 0x0 ;  /* 0x000000000000781c */ /* 0x002fda0003f0f008 */
[----:B------:R-:W-:Y:S05]  /*1410*/  @!P0 BRA `(.L_x_18) ;  /* 0xfffffffc00f08947 */ /* 0x000fea000383ffff */
[----:B------:R-:W-:-:S13]  /*1420*/  LOP3.LUT P0, RZ, R3, 0xff, RZ, 0xc0, !PT ;  /* 0x000000ff03ff7812 */ /* 0x000fda000780c0ff */
[----:B------:R-:W-:Y:S05]  /*1430*/  @!P0 EXIT ;  /* 0x000000000000894d */ /* 0x000fea0003800000 */
[----:B------:R-:W2:Y:S01]  /*1440*/  LDL.64 R6, [R1] ;  /* 0x0000000001067983 */ /* 0x000ea20000100a00 */
[CC--:B------:R-:W-:Y:S01]  /*1450*/  LEA.HI R3, R8.reuse, R5.reuse, RZ, 0x2 ;  /* 0x0000000508037211 */ /* 0x0c0fe200078f10ff */
[----:B------:R-:W1:Y:S01]  /*1460*/  S2UR UR4, SR_CgaCtaId ;  /* 0x00000000000479c3 */ /* 0x000e620000008800 */
[----:B------:R-:W-:Y:S01]  /*1470*/  LEA.HI R8, R8, R5, RZ, 0x5 ;  /* 0x0000000508087211 */ /* 0x000fe200078f28ff */
[----:B------:R-:W-:Y:S01]  /*1480*/  UMOV UR41, 0x400 ;  /* 0x0000040000297882 */ /* 0x000fe20000000000 */
[----:B------:R-:W-:Y:S01]  /*1490*/  LOP3.LUT R4, R3, 0xfffffffc, RZ, 0xc0, !PT ;  /* 0xfffffffc03047812 */ /* 0x000fe200078ec0ff */
[----:B------:R-:W-:Y:S01]  /*14a0*/  UISETP.LT.AND UP0, UPT, UR40, 0x1, UPT ;  /* 0x000000012800788c */ /* 0x000fe2000bf01270 */
[--C-:B------:R-:W-:Y:S01]  /*14b0*/  SHF.R.S32.HI R60, RZ, 0x2, R3.reuse ;  /* 0x00000002ff3c7819 */ /* 0x100fe20000011403 */
[----:B------:R-:W-:Y:S01]  /*14c0*/  UIADD3 UR5, UR43, -0x1, URZ ;  /* 0xffffffff2b057890 */ /* 0x000fe2000fffe03f */
[----:B------:R-:W-:Y:S01]  /*14d0*/  SHF.R.S32.HI R3, RZ, 0x1f, R3 ;  /* 0x0000001fff037819 */ /* 0x000fe20000011403 */
[----:B------:R-:W3:Y:S01]  /*14e0*/  LDC R66, c[0x0][0x658] ;  /* 0x00019600ff427b82 */ /* 0x000ee20000000800 */
[----:B------:R-:W-:Y:S01]  /*14f0*/  USEL UR42, UR40, 0x1, UP0 ;  /* 0x00000001282a7887 */ /* 0x000fe20008000000 */
[----:B------:R-:W-:Y:S01]  /*1500*/  IMAD.IADD R4, R5, 0x1, -R4 ;  /* 0x0000000105047824 */ /* 0x000fe200078e0a04 */
[----:B------:R-:W-:Y:S01]  /*1510*/  LEA.HI R3, R3, R60, RZ, 0x3 ;  /* 0x0000003c03037211 */ /* 0x000fe200078f18ff */
[----:B------:R-:W-:Y:S01]  /*1520*/  UISETP.NE.AND UP0, UPT, UR5, URZ, UPT ;  /* 0x0000003f0500728c */ /* 0x000fe2000bf05270 */
[----:B------:R-:W-:Y:S01]  /*1530*/  IMAD.MOV.U32 R5, RZ, RZ, 0x1 ;  /* 0x00000001ff057424 */ /* 0x000fe200078e00ff */
[----:B------:R-:W-:Y:S01]  /*1540*/  ULDC UR8, c[0x0][0x284] ;  /* 0x0000a10000087ab9 */ /* 0x000fe20000000800 */
[----:B------:R-:W-:Y:S01]  /*1550*/  LOP3.LUT R3, R3, 0xfffffff8, RZ, 0xc0, !PT ;  /* 0xfffffff803037812 */ /* 0x000fe200078ec0ff */
[----:B------:R-:W4:Y:S01]  /*1560*/  LDC.64 R64, c[0x0][0x5c8] ;  /* 0x00017200ff407b82 */ /* 0x000f220000000a00 */
[----:B------:R-:W-:Y:S01]  /*1570*/  USEL UR7, URZ, 0x1, UP0 ;  /* 0x000000013f077887 */ /* 0x000fe20008000000 */
[----:B------:R-:W-:Y:S01]  /*1580*/  IMAD.SHL.U32 R62, R4, 0x2, RZ ;  /* 0x00000002043e7824 */ /* 0x000fe200078e00ff */
[----:B------:R-:W-:Y:S01]  /*1590*/  LOP3.LUT R74, R23, 0x1, RZ, 0xfc, !PT ;  /* 0x00000001174a7812 */ /* 0x000fe200078efcff */
[----:B------:R-:W-:Y:S01]  /*15a0*/  IMAD.IADD R60, R60, 0x1, -R3 ;  /* 0x000000013c3c7824 */ /* 0x000fe200078e0a03 */
[----:B------:R-:W-:Y:S01]  /*15b0*/  SHF.R.S32.HI R3, RZ, 0x5, R8 ;  /* 0x00000005ff037819 */ /* 0x000fe20000011408 */
[----:B------:R-:W-:Y:S01]  /*15c0*/  USHF.L.U32 UR47, UR40, 0x1, URZ ;  /* 0x00000001282f7899 */ /* 0x000fe2000800063f */
[----:B------:R-:W-:Y:S01]  /*15d0*/  IMAD.U32 R75, RZ, RZ, UR7 ;  /* 0x00000007ff4b7e24 */ /* 0x000fe2000f8e00ff */
[----:B------:R-:W0:Y:S01]  /*15e0*/  LDC R67, c[0x0][0x288] ;  /* 0x0000a200ff437b82 */ /* 0x000e220000000800 */
[--C-:B------:R-:W-:Y:S01]  /*15f0*/  SHF.R.S32.HI R61, RZ, 0x1f, R60.reuse ;  /* 0x0000001fff3d7819 */ /* 0x100fe2000001143c */
[----:B-1----:R-:W-:Y:S01]  /*1600*/  ULEA UR41, UR4, UR41, 0x18 ;  /* 0x0000002904297291 */ /* 0x002fe2000f8ec03f */
[C---:B------:R-:W-:Y:S01]  /*1610*/  IMAD R71, R3.reuse, -0x10, -R60 ;  /* 0xfffffff003477824 */ /* 0x040fe200078e0a3c */
[----:B------:R-:W-:Y:S01]  /*1620*/  USHF.L.U32 UR4, UR5, 0x3, URZ ;  /* 0x0000000305047899 */ /* 0x000fe2000800063f */
[----:B------:R-:W-:Y:S01]  /*1630*/  SHF.R.S32.HI R63, RZ, 0x1f, R62 ;  /* 0x0000001fff3f7819 */ /* 0x000fe2000001143e */
[----:B------:R-:W-:Y:S01]  /*1640*/  IMAD.WIDE R60, R3, 0x10, R60 ;  /* 0x00000010033c7825 */ /* 0x000fe200078e023c */
[----:B------:R-:W-:Y:S01]  /*1650*/  UIADD3 UR5, UR41, 0x100, URZ ;  /* 0x0000010029057890 */ /* 0x000fe2000fffe03f */
[----:B------:R-:W1:Y:S01]  /*1660*/  LDC R69, c[0x0][0x600] ;  /* 0x00018000ff457b82 */ /* 0x000e620000000800 */
[----:B------:R-:W-:Y:S01]  /*1670*/  UIADD3 UR6, UR41, 0xc100, URZ ;  /* 0x0000c10029067890 */ /* 0x000fe2000fffe03f */
[----:B------:R-:W-:Y:S01]  /*1680*/  IMAD.MOV.U32 R3, RZ, RZ, -0x1 ;  /* 0xffffffffff037424 */ /* 0x000fe200078e00ff */
[----:B------:R-:W-:Y:S01]  /*1690*/  USHF.R.U32.HI UR5, URZ, 0x4, UR5 ;  /* 0x000000043f057899 */ /* 0x000fe20008011605 */
[----:B------:R-:W-:Y:S01]  /*16a0*/  VIADD R71, R71, UR8 ;  /* 0x0000000847477c36 */ /* 0x000fe20008000000 */
[----:B------:R-:W-:-:S02]  /*16b0*/  USHF.R.U32.HI UR6, URZ, 0x4, UR6 ;  /* 0x000000043f067899 */ /* 0x000fc40008011606 */
[-C--:B---3--:R-:W-:Y:S01]  /*16c0*/  SHF.L.U32 R3, R3, R66.reuse, RZ ;  /* 0x0000004203037219 */ /* 0x088fe200000006ff */
[----:B------:R-:W-:Y:S01]  /*16d0*/  UIADD3 UR48, UR41, 0x40, URZ ;  /* 0x0000004029307890 */ /* 0x000fe2000fffe03f */
[C---:B----4-:R-:W-:Y:S01]  /*16e0*/  SHF.L.U64.HI R65, R64.reuse, 0x3, R65 ;  /* 0x0000000340417819 */ /* 0x050fe20000010241 */
[----:B------:R-:W-:Y:S01]  /*16f0*/  ULOP3.LUT UR4, UR4, 0x8, URZ, 0xc0, !UPT ;  /* 0x0000000804047892 */ /* 0x000fe2000f8ec03f */
[----:B------:R-:W-:Y:S01]  /*1700*/  SHF.L.U32 R66, R5, R66, RZ ;  /* 0x0000004205427219 */ /* 0x000fe200000006ff */
[----:B------:R-:W-:Y:S01]  /*1710*/  ULOP3.LUT UR5, UR5, 0x3fff, URZ, 0xc0, !UPT ;  /* 0x00003fff05057892 */ /* 0x000fe2000f8ec03f */
[----:B------:R-:W-:Y:S01]  /*1720*/  IMAD.SHL.U32 R64, R64, 0x8, RZ ;  /* 0x0000000840407824 */ /* 0x000fe200078e00ff */
[----:B------:R-:W-:Y:S01]  /*1730*/  ULOP3.LUT UR6, UR6, 0x3fff, URZ, 0xc0, !UPT ;  /* 0x00003fff06067892 */ /* 0x000fe2000f8ec03f */
[----:B------:R-:W-:Y:S01]  /*1740*/  LOP3.LUT R70, RZ, R3, RZ, 0x33, !PT ;  /* 0x00000003ff467212 */ /* 0x000fe200078e33ff */
[----:B0-----:R-:W-:Y:S01]  /*1750*/  IMAD R67, R4, -0x2, R67 ;  /* 0xfffffffe04437824 */ /* 0x001fe200078e0243 */
[----:B------:R-:W-:-:S02]  /*1760*/  UIADD3 UR42, -UR42, UR40, URZ ;  /* 0x000000282a2a7290 */ /* 0x000fc4000fffe13f */
[----:B------:R-:W-:Y:S02]  /*1770*/  ULEA UR43, UR43, UR48, 0x3 ;  /* 0x000000302b2b7291 */ /* 0x000fe4000f8e183f */
[----:B------:R-:W-:Y:S02]  /*1780*/  ULOP3.LUT UR49, UR4, 0x8, URZ, 0x3c, !UPT ;  /* 0x0000000804317892 */ /* 0x000fe4000f8e3c3f */
[----:B------:R-:W-:Y:S01]  /*1790*/  ULOP3.LUT UR44, UR4, 0x18, URZ, 0x3c, !UPT ;  /* 0x00000018042c7892 */ /* 0x000fe2000f8e3c3f */
[----:B-1----:R-:W-:Y:S01]  /*17a0*/  VIADD R69, R69, 0xffffffff ;  /* 0xffffffff45457836 */ /* 0x002fe20000000000 */
[----:B------:R-:W-:Y:S02]  /*17b0*/  ULOP3.LUT UR45, UR5, 0x10000, URZ, 0xfc, !UPT ;  /* 0x00010000052d7892 */ /* 0x000fe4000f8efc3f */
[----:B------:R-:W-:Y:S01]  /*17c0*/  ULOP3.LUT UR46, UR6, 0x10000, URZ, 0xfc, !UPT ;  /* 0x00010000062e7892 */ /* 0x000fe2000f8efc3f */
[----:B--2---:R-:W-:-:S11]  /*17d0*/  SHF.L.U64.HI R68, R6, 0x1, R0 ;  /* 0x0000000106447819 */ /* 0x004fd60000010200 */
.L_x_102:
[----:B------:R-:W-:-:S04]  /*17e0*/  SHF.L.U32 R0, R75, 0x1f, RZ ;  /* 0x0000001f4b007819 */ /* 0x000fc800000006ff */
[----:B------:R-:W0:Y:S02]  /*17f0*/  SYNCS.PHASECHK.TRANS64.TRYWAIT P0, [UR43+-0x8], R0 ;  /* 0xfffff800ff0075a7 */ /* 0x000e24000800016b */
[----:B01--4-:R-:W-:Y:S05]  /*1800*/  @!P0 BRA `(.L_x_19) ;  /* 0x0000004800108947 */ /* 0x013fea0003800000 */
.L_x_123:
[----:B------:R-:W-:Y:S02]  /*1810*/  ULDC UR4, c[0x0][0x28c] ;  /* 0x0000a30000047ab9 */ /* 0x000fe40000000800 */
[----:B------:R-:W-:-:S13]  /*1820*/  ISETP.LT.AND P0, PT, RZ, UR4, PT ;  /* 0x00000004ff007c0c */ /* 0x000fda000bf01270 */
[----:B------:R-:W-:Y:S05]  /*1830*/  @P0 BRA `(.L_x_20) ;  /* 0x0000000000400947 */ /* 0x000fea0003800000 */
[----:B0-----:R-:W-:Y:S01]  /*1840*/  MOV R0, 0x0 ;  /* 0x0000000000007802 */ /* 0x001fe20000000f00 */
[----:B------:R-:W-:Y:S01]  /*1850*/  ULDC.64 UR4, c[0x4][0x68] ;  /* 0x01001a0000047ab9 */ /* 0x000fe20000000a00 */
[----:B------:R-:W-:Y:S01]  /*1860*/  ULDC.64 UR6, c[0x4][0x8] ;  /* 0x0100020000067ab9 */ /* 0x000fe20000000a00 */
[----:B------:R-:W-:Y:S01]  /*1870*/  IMAD.U32 R4, RZ, RZ, UR4 ;  /* 0x00000004ff047e24 */ /* 0x000fe2000f8e00ff */
[----:B------:R0:W1:Y:S01]  /*1880*/  LDC.64 R14, c[0x4][R0] ;  /* 0x01000000000e7b82 */ /* 0x0000620000000a00 */
[----:B------:R-:W-:Y:S01]  /*1890*/  IMAD.U32 R5, RZ, RZ, UR5 ;  /* 0x00000005ff057e24 */ /* 0x000fe2000f8e00ff */
[----:B------:R-:W-:Y:S01]  /*18a0*/  ULDC.64 UR4, c[0x4][0x70] ;  /* 0x01001c0000047ab9 */ /* 0x000fe20000000a00 */
[----:B------:R-:W-:Y:S02]  /*18b0*/  IMAD.U32 R10, RZ, RZ, UR6 ;  /* 0x00000006ff0a7e24 */ /* 0x000fe4000f8e00ff */
[----:B------:R-:W-:Y:S02]  /*18c0*/  IMAD.U32 R6, RZ, RZ, UR4 ;  /* 0x00000004ff067e24 */ /* 0x000fe4000f8e00ff */
[----:B------:R-:W-:-:S02]  /*18d0*/  IMAD.U32 R7, RZ, RZ, UR5 ;  /* 0x00000005ff077e24 */ /* 0x000fc4000f8e00ff */
[----:B------:R-:W-:Y:S02]  /*18e0*/  IMAD.U32 R11, RZ, RZ, UR7 ;  /* 0x00000007ff0b7e24 */ /* 0x000fe4000f8e00ff */
[----:B------:R-:W-:Y:S02]  /*18f0*/  IMAD.MOV.U32 R8, RZ, RZ, 0x1e1 ;  /* 0x000001e1ff087424 */ /* 0x000fe400078e00ff */
[----:B------:R-:W-:Y:S02]  /*1900*/  IMAD.MOV.U32 R12, RZ, RZ, 0x1 ;  /* 0x00000001ff0c7424 */ /* 0x000fe400078e00ff */
[----:B0-----:R-:W-:-:S07]  /*1910*/  IMAD.MOV.U32 R13, RZ, RZ, RZ ;  /* 0x000000ffff0d7224 */ /* 0x001fce00078e00ff */
[----:B------:R-:W-:-:S07]  /*1920*/  LEPC R20, `(.L_x_20) ;  /* 0x000000001014794e */ /* 0x000fce0000000000 */
[----:B-1---5:R-:W-:Y:S05]  /*1930*/  CALL.ABS.NOINC R14 ;  /* 0x000000000e007343 */ /* 0x022fea0003c00000 */
.L_x_20:
[----:B------:R-:W-:-:S13]  /*1940*/  ISETP.NE.AND P0, PT, R74, 0x3, PT ;  /* 0x000000034a00780c */ /* 0x000fda0003f05270 */
[----:B------:R-:W-:Y:S05]  /*1950*/  @!P0 BRA `(.L_x_21) ;  /* 0x0000000000048947 */ /* 0x000fea0003800000 */
[----:B------:R-:W-:Y:S01]  /*1960*/  BPT.TRAP 0x1 ;  /* 0x000000040000795c */ /* 0x000fe20000300000 */
.L_x_21:
[----:B0-----:R-:W-:Y:S02]  /*1970*/  IMAD.U32 R3, RZ, RZ, UR38 ;  /* 0x00000026ff037e24 */ /* 0x001fe4000f8e00ff */
[----:B------:R-:W-:-:S03]  /*1980*/  IMAD.U32 R0, RZ, RZ, UR39 ;  /* 0x00000027ff007e24 */ /* 0x000fc6000f8e00ff */
[----:B------:R-:W-:Y:S02]  /*1990*/  LEA R3, R3, UR41, 0x3 ;  /* 0x0000002903037c11 */ /* 0x000fe4000f8e18ff */
[----:B------:R-:W-:-:S04]  /*19a0*/  SHF.L.U32 R0, R0, 0x1f, RZ ;  /* 0x0000001f00007819 */ /* 0x000fc800000006ff */
[----:B------:R0:W1:Y:S01]  /*19b0*/  SYNCS.PHASECHK.TRANS64.TRYWAIT P1, [R3+URZ], R0 ;  /* 0x00000000030075a7 */ /* 0x000062000802017f */
[----:B------:R-:W-:Y:S05]  /*19c0*/  @!P0 BRA `(.L_x_22) ;  /* 0x0000000000048947 */ /* 0x000fea0003800000 */
[----:B------:R-:W-:Y:S01]  /*19d0*/  BPT.TRAP 0x1 ;  /* 0x000000040000795c */ /* 0x000fe20000300000 */
.L_x_22:
[----:B-1----:R-:W-:Y:S05]  /*19e0*/  @P1 BRA `(.L_x_23) ;  /* 0x0000000000081947 */ /* 0x002fea0003800000 */
[----:B------:R-:W1:Y:S02]  /*19f0*/  SYNCS.PHASECHK.TRANS64.TRYWAIT P1, [R3+URZ], R0 ;  /* 0x00000000030075a7 */ /* 0x000e64000802017f */
[----:B-1----:R-:W-:Y:S05]  /*1a00*/  @!P1 BRA `(.L_x_24) ;  /* 0x0000004400a89947 */ /* 0x002fea0003800000 */
.L_x_23:
[----:B------:R-:W-:Y:S05]  /*1a10*/  WARPSYNC.ALL ;  /* 0x0000000000007948 */ /* 0x000fea0003800000 */
[----:B------:R-:W-:Y:S01]  /*1a20*/  ULEA UR8, UR38, UR45, 0xa ;  /* 0x0000002d26087291 */ /* 0x000fe2000f8e503f */
[----:B------:R-:W-:Y:S01]  /*1a30*/  WARPGROUP.ARRIVE ;  /* 0x00000000000079c5 */ /* 0x000fe20000000000 */
[----:B------:R-:W-:Y:S01]  /*1a40*/  ULEA UR9, UR38, UR46, 0xa ;  /* 0x0000002e26097291 */ /* 0x000fe2000f8e503f */
[----:B01----:R-:W-:Y:S01]  /*1a50*/  IMAD.U32 R0, RZ, RZ, UR42 ;  /* 0x0000002aff007e24 */ /* 0x003fe2000f8e00ff */
[----:B------:R-:W-:Y:S01]  /*1a60*/  UMOV UR5, 0x40000040 ;  /* 0x4000004000057882 */ /* 0x000fe20000000000 */
[----:B------:R-:W-:-:S02]  /*1a70*/  UMOV UR7, 0x40000040 ;  /* 0x4000004000077882 */ /* 0x000fc40000000000 */
[----:B------:R-:W-:Y:S01]  /*1a80*/  UMOV UR4, UR8 ;  /* 0x0000000800047c82 */ /* 0x000fe20008000000 */
[----:B------:R-:W-:Y:S01]  /*1a90*/  ISETP.GE.AND P1, PT, R0, 0x1, PT ;  /* 0x000000010000780c */ /* 0x000fe20003f26270 */
[----:B------:R-:W-:Y:S02]  /*1aa0*/  UMOV UR6, UR9 ;  /* 0x0000000900067c82 */ /* 0x000fe40008000000 */
[----:B------:R-:W-:Y:S01]  /*1ab0*/  HGMMA.64x64x8.F32.TF32 R24, gdesc[UR4], RZ, !UPT, gsb0 ;  /* 0x04e00000041879f0 */ /* 0x000fe2000c0028ff */
[----:B------:R-:W-:Y:S02]  /*1ac0*/  UIADD3 UR4, UR8, 0x2, URZ ;  /* 0x0000000208047890 */ /* 0x000fe4000fffe03f */
[----:B------:R-:W-:Y:S01]  /*1ad0*/  UIADD3 UR6, UR9, 0x2, URZ ;  /* 0x0000000209067890 */ /* 0x000fe2000fffe03f */
[----:B------:R-:W-:Y:S01]  /*1ae0*/  UMOV UR5, 0x40000040 ;  /* 0x4000004000057882 */ /* 0x000fe20000000000 */
[----:B------:R-:W-:Y:S01]  /*1af0*/  UMOV UR7, 0x40000040 ;  /* 0x4000004000077882 */ /* 0x000fe20000000000 */
[----:B------:R-:W-:-:S02]  /*1b00*/  WARPGROUP.DEPBAR.LE gsb0, 0x0 ;  /* 0x00008000000079c5 */ /* 0x000fc40000010000 */
[----:B------:R-:W-:-:S06]  /*1b10*/  WARPGROUP.ARRIVE ;  /* 0x00000000000079c5 */ /* 0x000fcc0000000000 */
[----:B------:R-:W-:Y:S01]  /*1b20*/  HGMMA.64x64x8.F32.TF32 R24, gdesc[UR4], R24, gsb0 ;  /* 0x04e00000041879f0 */ /* 0x000fe20008002818 */
[----:B------:R-:W-:Y:S02]  /*1b30*/  UIADD3 UR4, UR8, 0x4, URZ ;  /* 0x0000000408047890 */ /* 0x000fe4000fffe03f */
[----:B------:R-:W-:Y:S01]  /*1b40*/  UIADD3 UR6, UR9, 0x4, URZ ;  /* 0x0000000409067890 */ /* 0x000fe2000fffe03f */
[----:B------:R-:W-:Y:S01]  /*1b50*/  UMOV UR5, 0x40000040 ;  /* 0x4000004000057882 */ /* 0x000fe20000000000 */
[----:B------:R-:W-:Y:S01]  /*1b60*/  UMOV UR7, 0x40000040 ;  /* 0x4000004000077882 */ /* 0x000fe20000000000 */
[----:B------:R-:W-:Y:S02]  /*1b70*/  WARPGROUP.DEPBAR.LE gsb0, 0x0 ;  /* 0x00008000000079c5 */ /* 0x000fe40000010000 */
        /* <DEDUP_REMOVED lines=36> */
[----:B------:R-:W-:Y:S03]  /*1dc0*/  HGMMA.64x64x8.F32.TF32 R24, gdesc[UR4], R24, gsb0 ;  /* 0x04e00000041879f0 */ /* 0x000fe60008002818 */
[----:B------:R-:W-:Y:S02]  /*1dd0*/  WARPGROUP.DEPBAR.LE gsb0, 0x0 ;  /* 0x00008000000079c5 */ /* 0x000fe40000010000 */
[----:B------:R-:W-:Y:S05]  /*1de0*/  @!P1 BRA `(.L_x_25) ;  /* 0x0000000400849947 */ /* 0x000fea0003800000 */
[----:B------:R-:W-:Y:S01]  /*1df0*/  UIADD3 UR8, UR38, 0x1, URZ ;  /* 0x0000000126087890 */ /* 0x000fe2000fffe03f */
[----:B------:R-:W-:Y:S02]  /*1e00*/  IMAD.U32 R0, RZ, RZ, UR42 ;  /* 0x0000002aff007e24 */ /* 0x000fe4000f8e00ff */
[----:B------:R-:W-:Y:S01]  /*1e10*/  IMAD.U32 R3, RZ, RZ, UR38 ;  /* 0x00000026ff037e24 */ /* 0x000fe2000f8e00ff */
[----:B------:R-:W-:-:S04]  /*1e20*/  UISETP.NE.AND UP0, UPT, UR8, 0x3, UPT ;  /* 0x000000030800788c */ /* 0x000fc8000bf05270 */
[----:B------:R-:W-:Y:S02]  /*1e30*/  USEL UR4, URZ, 0x1, UP0 ;  /* 0x000000013f047887 */ /* 0x000fe40008000000 */
[----:B------:R-:W-:Y:S02]  /*1e40*/  USEL UR8, UR8, URZ, UP0 ;  /* 0x0000003f08087287 */ /* 0x000fe40008000000 */
[----:B------:R-:W-:-:S06]  /*1e50*/  ULOP3.LUT UR4, UR39, UR4, URZ, 0x3c, !UPT ;  /* 0x0000000427047292 */ /* 0x000fcc000f8e3c3f */
[----:B------:R-:W-:-:S07]  /*1e60*/  IMAD.U32 R6, RZ, RZ, UR4 ;  /* 0x00000004ff067e24 */ /* 0x000fce000f8e00ff */
.L_x_32:
[----:B------:R-:W-:Y:S05]  /*1e70*/  @!P0 BRA `(.L_x_26) ;  /* 0x0000000000048947 */ /* 0x000fea0003800000 */
[----:B------:R-:W-:Y:S01]  /*1e80*/  BPT.TRAP 0x1 ;  /* 0x000000040000795c */ /* 0x000fe20000300000 */
.L_x_26:
[----:B------:R-:W-:Y:S01]  /*1e90*/  ULEA UR4, UR8, UR41, 0x3 ;  /* 0x0000002908047291 */ /* 0x000fe2000f8e183f */
[----:B------:R-:W-:-:S08]  /*1ea0*/  SHF.L.U32 R4, R6, 0x1f, RZ ;  /* 0x0000001f06047819 */ /* 0x000fd000000006ff */
[----:B------:R0:W1:Y:S01]  /*1eb0*/  SYNCS.PHASECHK.TRANS64.TRYWAIT P1, [UR4], R4 ;  /* 0x00000004ff0075a7 */ /* 0x0000620008020144 */
[----:B------:R-:W-:Y:S05]  /*1ec0*/  @!P0 BRA `(.L_x_27) ;  /* 0x0000000000048947 */ /* 0x000fea0003800000 */
[----:B------:R-:W-:Y:S01]  /*1ed0*/  BPT.TRAP 0x1 ;  /* 0x000000040000795c */ /* 0x000fe20000300000 */
.L_x_27:
[----:B-1----:R-:W-:Y:S05]  /*1ee0*/  @P1 BRA `(.L_x_28) ;  /* 0x0000000000081947 */ /* 0x002fea0003800000 */
[----:B------:R-:W1:Y:S02]  /*1ef0*/  SYNCS.PHASECHK.TRANS64.TRYWAIT P1, [UR4], R4 ;  /* 0x00000004ff0075a7 */ /* 0x000e640008020144 */
[----:B-1----:R-:W-:Y:S05]  /*1f00*/  @!P1 BRA `(.L_x_29) ;  /* 0x00000040007c9947 */ /* 0x002fea0003800000 */
.L_x_28:
[----:B------:R-:W-:Y:S01]  /*1f10*/  ULEA UR9, UR8, UR45, 0xa ;  /* 0x0000002d08097291 */ /* 0x000fe2000f8e503f */
[----:B------:R-:W-:Y:S01]  /*1f20*/  WARPGROUP.ARRIVE ;  /* 0x00000000000079c5 */ /* 0x000fe20000000000 */
[----:B------:R-:W-:Y:S01]  /*1f30*/  ULEA UR10, UR8, UR46, 0xa ;  /* 0x0000002e080a7291 */ /* 0x000fe2000f8e503f */
[----:B------:R-:W-:Y:S01]  /*1f40*/  UMOV UR5, 0x40000040 ;  /* 0x4000004000057882 */ /* 0x000fe20000000000 */
[----:B------:R-:W-:-:S03]  /*1f50*/  UMOV UR7, 0x40000040 ;  /* 0x4000004000077882 */ /* 0x000fc60000000000 */
[----:B------:R-:W-:Y:S02]  /*1f60*/  UMOV UR4, UR9 ;  /* 0x0000000900047c82 */ /* 0x000fe40008000000 */
[----:B------:R-:W-:Y:S02]  /*1f70*/  UMOV UR6, UR10 ;  /* 0x0000000a00067c82 */ /* 0x000fe40008000000 */
[----:B------:R-:W-:Y:S01]  /*1f80*/  HGMMA.64x64x8.F32.TF32 R24, gdesc[UR4], R24, gsb0 ;  /* 0x04e00000041879f0 */ /* 0x000fe20008002818 */
        /* <DEDUP_REMOVED lines=51> */
[----:B------:R-:W-:Y:S01]  /*22c0*/  BPT.TRAP 0x1 ;  /* 0x000000040000795c */ /* 0x000fe20000300000 */
.L_x_30:
[----:B------:R-:W-:-:S13]  /*22d0*/  ISETP.NE.AND P1, PT, R57, RZ, PT ;  /* 0x000000ff3900720c */ /* 0x000fda0003f25270 */
[----:B01----:R-:W-:-:S05]  /*22e0*/  @P1 LEA R4, R3, UR41, 0x3 ;  /* 0x0000002903041c11 */ /* 0x003fca000f8e18ff */
[----:B------:R-:W-:-:S05]  /*22f0*/  @P1 VIADD R5, R4, 0x18 ;  /* 0x0000001804051836 */ /* 0x000fca0000000000 */
[----:B------:R-:W-:-:S04]  /*2300*/  @P1 PRMT R5, R56, 0x654, R5 ;  /* 0x0000065438051816 */ /* 0x000fc80000000005 */
[----:B------:R0:W-:Y:S01]  /*2310*/  @P1 SYNCS.ARRIVE.TRANS64.RED.A1T0 RZ, [R5+URZ], RZ ;  /* 0x000000ff05ff19a7 */ /* 0x0001e2000810043f */
[----:B------:R-:W-:-:S13]  /*2320*/  ISETP.GT.U32.AND P1, PT, R23, 0x1, PT ;  /* 0x000000011700780c */ /* 0x000fda0003f24070 */
[----:B0-----:R-:W-:Y:S05]  /*2330*/  @P1 BRA `(.L_x_31) ;  /* 0x0000000000041947 */ /* 0x001fea0003800000 */
[----:B------:R-:W-:Y:S01]  /*2340*/  BPT.TRAP 0x1 ;  /* 0x000000040000795c */ /* 0x000fe20000300000 */
.L_x_31:
[----:B------:R-:W-:Y:S01]  /*2350*/  UIADD3 UR8, UR8, 0x1, URZ ;  /* 0x0000000108087890 */ /* 0x000fe2000fffe03f */
[C---:B------:R-:W-:Y:S01]  /*2360*/  ISETP.GT.AND P2, PT, R0.reuse, 0x1, PT ;  /* 0x000000010000780c */ /* 0x040fe20003f44270 */
[----:B------:R-:W-:Y:S02]  /*2370*/  VIADD R3, R3, 0x1 ;  /* 0x0000000103037836 */ /* 0x000fe40000000000 */
[----:B------:R-:W-:Y:S01]  /*2380*/  UISETP.NE.AND UP0, UPT, UR8, 0x3, UPT ;  /* 0x000000030800788c */ /* 0x000fe2000bf05270 */
[----:B------:R-:W-:Y:S02]  /*2390*/  VIADD R0, R0, 0xffffffff ;  /* 0xffffffff00007836 */ /* 0x000fe40000000000 */
[C---:B------:R-:W-:Y:S01]  /*23a0*/  ISETP.NE.AND P1, PT, R3.reuse, 0x3, PT ;  /* 0x000000030300780c */ /* 0x040fe20003f25270 */
[----:B------:R-:W-:Y:S02]  /*23b0*/  USEL UR4, URZ, 0x1, UP0 ;  /* 0x000000013f047887 */ /* 0x000fe40008000000 */
[----:B------:R-:W-:Y:S01]  /*23c0*/  USEL UR8, UR8, URZ, UP0 ;  /* 0x0000003f08087287 */ /* 0x000fe20008000000 */
[----:B------:R-:W-:-:S03]  /*23d0*/  SEL R3, R3, RZ, P1 ;  /* 0x000000ff03037207 */ /* 0x000fc60000800000 */
[----:B------:R-:W-:Y:S01]  /*23e0*/  LOP3.LUT R6, R6, UR4, RZ, 0x3c, !PT ;  /* 0x0000000406067c12 */ /* 0x000fe2000f8e3cff */
[----:B------:R-:W-:Y:S07]  /*23f0*/  @P2 BRA `(.L_x_32) ;  /* 0xfffffff8009c2947 */ /* 0x000fee000383ffff */
.L_x_25:
[----:B------:R-:W0:Y:S01]  /*2400*/  LDC R0, c[0x0][0x28c] ;  /* 0x0000a300ff007b82 */ /* 0x000e220000000800 */
[----:B------:R-:W-:-:S04]  /*2410*/  IMAD.U32 R3, RZ, RZ, UR49 ;  /* 0x00000031ff037e24 */ /* 0x000fc8000f8e00ff */
[----:B------:R1:W-:Y:S01]  /*2420*/  SYNCS.ARRIVE.TRANS64.A1T0 RZ, [R3+UR48], RZ ;  /* 0x000000ff03ff79a7 */ /* 0x0003e20008100030 */
[----:B0-----:R-:W-:-:S13]  /*2430*/  ISETP.GE.AND P1, PT, R0, 0x1, PT ;  /* 0x000000010000780c */ /* 0x001fda0003f26270 */
[----:B-1----:R-:W-:Y:S05]  /*2440*/  @!P1 BRA `(.L_x_33) ;  /* 0x0000000000449947 */ /* 0x002fea0003800000 */
[----:B------:R-:W-:Y:S05]  /*2450*/  @!P0 BRA `(.L_x_34) ;  /* 0x0000000000048947 */ /* 0x000fea0003800000 */
[----:B------:R-:W-:Y:S01]  /*2460*/  BPT.TRAP 0x1 ;  /* 0x000000040000795c */ /* 0x000fe20000300000 */
.L_x_34:
[----:B------:R-:W-:-:S13]  /*2470*/  ISETP.NE.AND P0, PT, R57, RZ, PT ;  /* 0x000000ff3900720c */ /* 0x000fda0003f05270 */
[----:B------:R-:W-:-:S05]  /*2480*/  VOTEU.ANY UP0, P0 ;  /* 0x00000000003f7886 */ /* 0x000fca0000000100 */
[----:B------:R-:W-:-:S06]  /*2490*/  @UP0 UIADD3 UR4, UR38, UR42, URZ ;  /* 0x0000002a26040290 */ /* 0x000fcc000fffe03f */
[----:B------:R-:W-:Y:S02]  /*24a0*/  IMAD.U32 R4, RZ, RZ, UR4 ;  /* 0x00000004ff047e24 */ /* 0x000fe4000f8e00ff */
[----:B------:R-:W-:Y:S02]  /*24b0*/  IMAD.U32 R3, RZ, RZ, UR4 ;  /* 0x00000004ff037e24 */ /* 0x000fe4000f8e00ff */
[----:B------:R-:W-:-:S05]  /*24c0*/  @P0 IMAD.WIDE.U32 R4, R4, -0x55555555, RZ ;  /* 0xaaaaaaab04040825 */ /* 0x000fca00078e00ff */
[----:B------:R-:W-:-:S05]  /*24d0*/  @P0 SHF.R.U32.HI R0, RZ, 0x1, R5 ;  /* 0x00000001ff000819 */ /* 0x000fca0000011605 */
[----:B------:R-:W-:-:S05]  /*24e0*/  @P0 IMAD R0, R0, -0x3, R3 ;  /* 0xfffffffd00000824 */ /* 0x000fca00078e0203 */
[----:B------:R-:W-:-:S05]  /*24f0*/  @P0 LEA R0, R0, UR41, 0x3 ;  /* 0x0000002900000c11 */ /* 0x000fca000f8e18ff */
[----:B------:R-:W-:-:S05]  /*2500*/  @P0 VIADD R3, R0, 0x18 ;  /* 0x0000001800030836 */ /* 0x000fca0000000000 */
[----:B------:R-:W-:-:S04]  /*2510*/  @P0 PRMT R3, R56, 0x654, R3 ;  /* 0x0000065438030816 */ /* 0x000fc80000000003 */
[----:B------:R0:W-:Y:S01]  /*2520*/  @P0 SYNCS.ARRIVE.TRANS64.RED.A1T0 RZ, [R3+URZ], RZ ;  /* 0x000000ff03ff09a7 */ /* 0x0001e2000810043f */
[----:B------:R-:W-:-:S13]  /*2530*/  ISETP.GT.U32.AND P0, PT, R23, 0x1, PT ;  /* 0x000000011700780c */ /* 0x000fda0003f04070 */
[----:B0-----:R-:W-:Y:S05]  /*2540*/  @P0 BRA `(.L_x_33) ;  /* 0x0000000000040947 */ /* 0x001fea0003800000 */
[----:B------:R-:W-:Y:S01]  /*2550*/  BPT.TRAP 0x1 ;  /* 0x000000040000795c */ /* 0x000fe20000300000 */
.L_x_33:
[----:B------:R-:W-:Y:S01]  /*2560*/  SHF.L.U32 R0, R75, 0x1f, RZ ;  /* 0x0000001f4b007819 */ /* 0x000fe200000006ff */
[----:B------:R-:W-:Y:S01]  /*2570*/  UIADD3 UR38, UR38, UR47, URZ ;  /* 0x0000002f26267290 */ /* 0x000fe2000fffe03f */
[----:B------:R-:W-:Y:S01]  /*2580*/  SHF.R.S32.HI R9, RZ, 0x1f, R19 ;  /* 0x0000001fff097819 */ /* 0x000fe20000011413 */
[----:B------:R-:W-:Y:S01]  /*2590*/  UISETP.GE.U32.AND UP1, UPT, UR47, 0x3, UPT ;  /* 0x000000032f00788c */ /* 0x000fe2000bf26070 */
[----:B------:R-:W0:Y:S01]  /*25a0*/  SYNCS.PHASECHK.TRANS64.TRYWAIT P0, [UR43+0x8], R0 ;  /* 0x00000800ff0075a7 */ /* 0x000e22000800016b */
[----:B------:R-:W-:-:S04]  /*25b0*/  UISETP.GT.U32.AND UP0, UPT, UR38, 0x2, UPT ;  /* 0x000000022600788c */ /* 0x000fc8000bf04070 */
[----:B------:R-:W-:-:S04]  /*25c0*/  UISETP.LT.U32.AND UP0, UPT, UR47, 0x3, UP0 ;  /* 0x000000032f00788c */ /* 0x000fc80008701070 */
[----:B------:R-:W-:Y:S02]  /*25d0*/  USEL UR6, URZ, 0x1, !UP0 ;  /* 0x000000013f067887 */ /* 0x000fe4000c000000 */
[----:B------:R-:W-:Y:S02]  /*25e0*/  @UP1 UIMAD.WIDE.U32 UR4, UR38, -0x55555555, URZ ;  /* 0xaaaaaaab260418a5 */ /* 0x000fe4000f8e003f */
[----:B------:R-:W-:Y:S02]  /*25f0*/  ULOP3.LUT UR39, UR39, UR6, URZ, 0x3c, !UPT ;  /* 0x0000000627277292 */ /* 0x000fe4000f8e3c3f */
[----:B------:R-:W-:-:S04]  /*2600*/  @UP1 USHF.R.U32.HI UR4, URZ, 0x1, UR5 ;  /* 0x000000013f041899 */ /* 0x000fc80008011605 */
[----:B------:R-:W-:Y:S01]  /*2610*/  @UP1 ULOP3.LUT UR39, UR39, 0x1, UR4, 0x78, !UPT ;  /* 0x0000000127271892 */ /* 0x000fe2000f8e7804 */
[----:B0-----:R-:W-:Y:S11]  /*2620*/  @!P0 BRA `(.L_x_35) ;  /* 0x0000003800cc8947 */ /* 0x001ff60003800000 */
.L_x_124:
[----:B------:R-:W-:Y:S01]  /*2630*/  ULDC.64 UR4, c[0x0][0x5d0] ;  /* 0x0001740000047ab9 */ /* 0x000fe20000000a00 */
[----:B------:R-:W-:Y:S01]  /*2640*/  ULDC UR6, c[0x0][0x284] ;  /* 0x0000a10000067ab9 */ /* 0x000fe20000000800 */
[----:B0-----:R-:W-:Y:S02]  /*2650*/  IMAD R0, R9, UR4, RZ ;  /* 0x0000000409007c24 */ /* 0x001fe4000f8e02ff */
[----:B------:R-:W-:Y:S02]  /*2660*/  IMAD.SHL.U32 R12, R18, 0x40, RZ ;  /* 0x00000040120c7824 */ /* 0x000fe400078e00ff */
[C---:B------:R-:W-:Y:S02]  /*2670*/  IMAD R3, R19.reuse, UR5, R0 ;  /* 0x0000000513037c24 */ /* 0x040fe4000f8e0200 */
[----:B------:R-:W-:Y:S01]  /*2680*/  IMAD.SHL.U32 R0, R22, 0x40, RZ ;  /* 0x0000004016007824 */ /* 0x000fe200078e00ff */
[----:B------:R-:W-:Y:S01]  /*2690*/  SHF.R.S32.HI R13, RZ, 0x1f, R12 ;  /* 0x0000001fff0d7819 */ /* 0x000fe2000001140c */
[----:B------:R-:W-:Y:S01]  /*26a0*/  IMAD.WIDE.U32 R4, R19, UR4, R62 ;  /* 0x0000000413047c25 */ /* 0x000fe2000f8e003e */
[----:B------:R-:W-:-:S02]  /*26b0*/  ULDC.64 UR4, c[0x0][0x5c8] ;  /* 0x0001720000047ab9 */ /* 0x000fc40000000a00 */
[----:B------:R-:W-:Y:S01]  /*26c0*/  ISETP.GE.AND P0, PT, R0, UR6, PT ;  /* 0x0000000600007c0c */ /* 0x000fe2000bf06270 */
[----:B------:R-:W-:Y:S01]  /*26d0*/  ULDC UR6, c[0x0][0x288] ;  /* 0x0000a20000067ab9 */ /* 0x000fe20000000800 */
[----:B------:R-:W-:Y:S01]  /*26e0*/  IADD3 R4, P1, R12, R4, RZ ;  /* 0x000000040c047210 */ /* 0x000fe20007f3e0ff */
[----:B------:R-:W-:Y:S01]  /*26f0*/  IMAD.WIDE R20, R22, 0x40, R60 ;  /* 0x0000004016147825 */ /* 0x000fe200078e023c */
[----:B------:R-:W-:Y:S02]  /*2700*/  ISETP.GE.OR P0, PT, R12, UR6, P0 ;  /* 0x000000060c007c0c */ /* 0x000fe40008706670 */
[----:B------:R-:W-:Y:S01]  /*2710*/  IADD3.X R5, R13, R5, R3, P1, !PT ;  /* 0x000000050d057210 */ /* 0x000fe20000ffe403 */
[----:B------:R-:W-:-:S04]  /*2720*/  IMAD R7, R21, UR4, RZ ;  /* 0x0000000415077c24 */ /* 0x000fc8000f8e02ff */
[C---:B------:R-:W-:Y:S02]  /*2730*/  IMAD R7, R20.reuse, UR5, R7 ;  /* 0x0000000514077c24 */ /* 0x040fe4000f8e0207 */
[----:B------:R-:W-:-:S04]  /*2740*/  IMAD.WIDE.U32 R72, R20, UR4, R4 ;  /* 0x0000000414487c25 */ /* 0x000fc8000f8e0004 */
[----:B------:R-:W-:Y:S05]  /*2750*/  @P0 BRA `(.L_x_36) ;  /* 0x0000002000540947 */ /* 0x000fea0003800000 */
[----:B-----5:R-:W-:Y:S01]  /*2760*/  FSETP.NEU.AND P1, PT, R59, RZ, PT ;  /* 0x000000ff3b00720b */ /* 0x020fe20003f2d000 */
[----:B------:R-:W-:Y:S01]  /*2770*/  IMAD.IADD R22, R67, 0x1, -R12 ;  /* 0x0000000143167824 */ /* 0x000fe200078e0a0c */
[----:B------:R-:W-:Y:S01]  /*2780*/  BSSY B0, `(.L_x_36) ;  /* 0x0000212000007945 */ /* 0x000fe20003800000 */
[----:B------:R-:W-:Y:S02]  /*2790*/  IMAD.IADD R0, R71, 0x1, -R0 ;  /* 0x0000000147007824 */ /* 0x000fe400078e0a00 */
[----:B------:R-:W-:Y:S01]  /*27a0*/  IMAD.IADD R7, R73, 0x1, R7 ;  /* 0x0000000149077824 */ /* 0x000fe200078e0207 */
[----:B------:R-:W-:-:S04]  /*27b0*/  ISETP.GT.AND P0, PT, R22, RZ, PT ;  /* 0x000000ff1600720c */ /* 0x000fc80003f04270 */
[----:B------:R-:W-:-:S03]  /*27c0*/  ISETP.GT.AND P2, PT, R0, RZ, P0 ;  /* 0x000000ff0000720c */ /* 0x000fc60000744270 */
[----:B------:R-:W-:Y:S10]  /*27d0*/  @!P1 BRA `(.L_x_37) ;  /* 0x0000001400d89947 */ /* 0x000ff40003800000 */
[----:B------:R-:W0:Y:S01]  /*27e0*/  LDC.64 R76, c[0x0][0x5b8] ;  /* 0x00016e00ff4c7b82 */ /* 0x000e220000000a00 */
[----:B------:R-:W-:-:S07]  /*27f0*/  ULDC.64 UR4, c[0x0][0x5c0] ;  /* 0x0001700000047ab9 */ /* 0x000fce0000000a00 */
[----:B------:R-:W1:Y:S08]  /*2800*/  LDC.64 R78, c[0x0][0x5b0] ;  /* 0x00016c00ff4e7b82 */ /* 0x000e700000000a00 */
[----:B------:R-:W2:Y:S01]  /*2810*/  LDC.64 R80, c[0x0][0x5a8] ;  /* 0x00016a00ff507b82 */ /* 0x000ea20000000a00 */
[-C--:B0-----:R-:W-:Y:S02]  /*2820*/  IMAD R6, R9, R76.reuse, RZ ;  /* 0x0000004c09067224 */ /* 0x081fe400078e02ff */
[----:B------:R-:W-:-:S04]  /*2830*/  IMAD.WIDE.U32 R4, R19, R76, R62 ;  /* 0x0000004c13047225 */ /* 0x000fc800078e003e */
[----:B------:R-:W-:Y:S01]  /*2840*/  IMAD R73, R19, R77, R6 ;  /* 0x0000004d13497224 */ /* 0x000fe200078e0206 */
[----:B------:R-:W-:Y:S01]  /*2850*/  IADD3 R8, P1, R12, R4, RZ ;  /* 0x000000040c087210 */ /* 0x000fe20007f3e0ff */
[----:B-1----:R-:W-:-:S03]  /*2860*/  IMAD R3, R21, R78, RZ ;  /* 0x0000004e15037224 */ /* 0x002fc600078e02ff */
[----:B------:R-:W-:Y:S01]  /*2870*/  IADD3.X R9, R13, R5, R73, P1, !PT ;  /* 0x000000050d097210 */ /* 0x000fe20000ffe449 */
[C---:B------:R-:W-:Y:S02]  /*2880*/  IMAD R21, R20.reuse, R79, R3 ;  /* 0x0000004f14157224 */ /* 0x040fe400078e0203 */
[----:B------:R-:W-:-:S04]  /*2890*/  IMAD.WIDE.U32 R4, R20, R78, R8 ;  /* 0x0000004e14047225 */ /* 0x000fc800078e0008 */
[----:B------:R-:W-:Y:S01]  /*28a0*/  IMAD.IADD R3, R5, 0x1, R21 ;  /* 0x0000000105037824 */ /* 0x000fe200078e0215 */
[----:B--2---:R-:W-:-:S04]  /*28b0*/  LEA R10, P1, R4, R80, 0x2 ;  /* 0x00000050040a7211 */ /* 0x004fc800078210ff */
[----:B------:R-:W-:-:S05]  /*28c0*/  LEA.HI.X R11, R4, R81, R3, 0x2, P1 ;  /* 0x00000051040b7211 */ /* 0x000fca00008f1403 */
[----:B------:R0:W2:Y:S01]  /*28d0*/  @P2 LDG.E.LTC128B R3, desc[UR36][R10.64] ;  /* 0x000000240a032981 */ /* 0x0000a2000c1e1920 */
[----:B------:R-:W-:Y:S01]  /*28e0*/  IMAD.WIDE.U32 R4, R20, R78, R12 ;  /* 0x0000004e14047225 */ /* 0x000fe200078e000c */
[----:B------:R-:W-:Y:S01]  /*28f0*/  LEA R6, P3, R72, UR4, 0x2 ;  /* 0x0000000448067c11 */ /* 0x000fe2000f8610ff */
[----:B------:R-:W-:Y:S01]  /*2900*/  BSSY B1, `(.L_x_38) ;  /* 0x0000014000017945 */ /* 0x000fe20003800000 */
[----:B------:R-:W-:Y:S02]  /*2910*/  IADD3 R14, P1, R62, R4, RZ ;  /* 0x000000043e0e7210 */ /* 0x000fe40007f3e0ff */
[----:B------:R-:W-:Y:S02]  /*2920*/  LEA.HI.X R7, R72, UR5, R7, 0x2, P3 ;  /* 0x0000000548077c11 */ /* 0x000fe400098f1407 */
[----:B------:R-:W-:Y:S01]  /*2930*/  IADD3.X R15, R63, R21, R5, P1, !PT ;  /* 0x000000153f0f7210 */ /* 0x000fe20000ffe405 */
[----:B0-----:R-:W-:Y:S01]  /*2940*/  IMAD.SHL.U32 R10, R78, 0x8, RZ ;  /* 0x000000084e0a7824 */ /* 0x001fe200078e00ff */
[----:B------:R-:W-:-:S02]  /*2950*/  ISETP.GT.AND P1, PT, R22, 0x1, PT ;  /* 0x000000011600780c */ /* 0x000fc40003f24270 */
[----:B------:R-:W-:Y:S01]  /*2960*/  SHF.L.U64.HI R11, R78, 0x3, R79 ;  /* 0x000000034e0b7819 */ /* 0x000fe2000001024f */
[----:B------:R-:W-:Y:S01]  /*2970*/  IMAD.WIDE.U32 R14, R19, R76, R14 ;  /* 0x0000004c130e7225 */ /* 0x000fe200078e000e */
[----:B------:R-:W-:-:S03]  /*2980*/  ISETP.GT.AND P3, PT, R0, RZ, P1 ;  /* 0x000000ff0000720c */ /* 0x000fc60000f64270 */
[----:B------:R-:W-:Y:S01]  /*2990*/  IMAD.WIDE.U32 R10, R20, R78, R10 ;  /* 0x0000004e140a7225 */ /* 0x000fe200078e000a */
[----:B--2---:R-:W-:-:S05]  /*29a0*/  LOP3.LUT R4, R3, 0xffffe000, RZ, 0xc0, !PT ;  /* 0xffffe00003047812 */ /* 0x004fca00078ec0ff */
[----:B------:R-:W-:Y:S01]  /*29b0*/  FMUL R5, R4, R59 ;  /* 0x0000003b04057220 */ /* 0x000fe20000400000 */
[----:B------:R-:W-:-:S03]  /*29c0*/  LEA R4, P4, R14, R80, 0x2 ;  /* 0x000000500e047211 */ /* 0x000fc600078810ff */
[----:B------:R-:W-:Y:S01]  /*29d0*/  FFMA R77, R24, R58, R5 ;  /* 0x0000003a184d7223 */ /* 0x000fe20000000005 */
[----:B------:R-:W-:-:S04]  /*29e0*/  IMAD.IADD R5, R73, 0x1, R15 ;  /* 0x0000000149057824 */ /* 0x000fc800078e020f */
[----:B------:R-:W-:Y:S02]  /*29f0*/  F2FP.TF32.F32.PACK_B R77, R77 ;  /* 0x0000004dff4d723e */ /* 0x000fe400024050ff */
[----:B------:R-:W-:-:S03]  /*2a00*/  LEA.HI.X R5, R14, R81, R5, 0x2, P4 ;  /* 0x000000510e057211 */ /* 0x000fc600020f1405 */
[----:B------:R0:W-:Y:S01]  /*2a10*/  @P2 STG.E desc[UR36][R6.64], R77 ;  /* 0x0000004d06002986 */ /* 0x0001e2000c101924 */
[----:B------:R-:W-:Y:S05]  /*2a20*/  @!P3 BRA `(.L_x_39) ;  /* 0x000000000004b947 */ /* 0x000fea0003800000 */
[----:B------:R1:W5:Y:S02]  /*2a30*/  LDG.E.LTC128B R3, desc[UR36][R4.64+0x4] ;  /* 0x0000042404037981 */ /* 0x000364000c1e1920 */
.L_x_39:
[----:B------:R-:W-:Y:S05]  /*2a40*/  BSYNC B1 ;  /* 0x0000000000017941 */ /* 0x000fea0003800000 */
.L_x_38:
[----:B-----5:R-:W-:Y:S01]  /*2a50*/  LOP3.LUT R14, R3, 0xffffe000, RZ, 0xc0, !PT ;  /* 0xffffe000030e7812 */ /* 0x020fe200078ec0ff */
[----:B------:R-:W-:Y:S01]  /*2a60*/  IMAD.IADD R21, R21, 0x1, R11 ;  /* 0x0000000115157824 */ /* 0x000fe200078e020b */
[----:B------:R-:W-:Y:S01]  /*2a70*/  IADD3 R8, P2, R8, R10, RZ ;  /* 0x0000000a08087210 */ /* 0x000fe20007f5e0ff */
[----:B------:R-:W-:Y:S01]  /*2a80*/  IMAD.MOV.U32 R18, RZ, RZ, R3 ;  /* 0x000000ffff127224 */ /* 0x000fe200078e0003 */
[----:B------:R-:W-:Y:S01]  /*2a90*/  ISETP.GT.AND P0, PT, R0, 0x8, P0 ;  /* 0x000000080000780c */ /* 0x000fe20000704270 */
[----:B------:R-:W-:Y:S02]  /*2aa0*/  FMUL R14, R14, R59 ;  /* 0x0000003b0e0e7220 */ /* 0x000fe40000400000 */
[----:B------:R-:W-:Y:S02]  /*2ab0*/  IMAD.X R9, R21, 0x1, R9, P2 ;  /* 0x0000000115097824 */ /* 0x000fe400010e0609 */
[----:B------:R-:W-:Y:S01]  /*2ac0*/  FFMA R25, R25, R58, R14 ;  /* 0x0000003a19197223 */ /* 0x000fe2000000000e */
[----:B------:R-:W-:-:S04]  /*2ad0*/  LEA R14, P2, R8, R80, 0x2 ;  /* 0x00000050080e7211 */ /* 0x000fc800078410ff */
[----:B------:R-:W-:Y:S02]  /*2ae0*/  F2FP.TF32.F32.PACK_B R25, R25 ;  /* 0x00000019ff19723e */ /* 0x000fe400024050ff */
[----:B------:R-:W-:-:S03]  /*2af0*/  LEA.HI.X R15, R8, R81, R9, 0x2, P2 ;  /* 0x00000051080f7211 */ /* 0x000fc600010f1409 */
[----:B------:R2:W-:Y:S04]  /*2b00*/  @P3 STG.E desc[UR36][R6.64+0x4], R25 ;  /* 0x0000041906003986 */ /* 0x0005e8000c101924 */
[----:B------:R-:W3:Y:S01]  /*2b10*/  @P0 LDG.E.LTC128B R18, desc[UR36][R14.64] ;  /* 0x000000240e120981 */ /* 0x000ee2000c1e1920 */
[----:B------:R-:W-:Y:S01]  /*2b20*/  IADD3 R12, P2, P3, R62, R10, R12 ;  /* 0x0000000a3e0c7210 */ /* 0x000fe20007b5e00c */
[----:B------:R-:W-:Y:S01]  /*2b30*/  BSSY B1, `(.L_x_40) ;  /* 0x0000011000017945 */ /* 0x000fe20003800000 */
[C---:B------:R-:W-:Y:S02]  /*2b40*/  SHF.L.U64.HI R9, R64.reuse, 0x2, R65 ;  /* 0x0000000240097819 */ /* 0x040fe40000010241 */
[----:B------:R-:W-:Y:S02]  /*2b50*/  IADD3.X R13, R63, R21, R13, P2, P3 ;  /* 0x000000153f0d7210 */ /* 0x000fe400017e640d */
[----:B------:R-:W-:-:S02]  /*2b60*/  LEA R10, P2, R64, R6, 0x2 ;  /* 0x00000006400a7211 */ /* 0x000fc400078410ff */
[----:B------:R-:W-:Y:S01]  /*2b70*/  ISETP.GT.AND P1, PT, R0, 0x8, P1 ;  /* 0x000000080000780c */ /* 0x000fe20000f24270 */
[----:B------:R-:W-:-:S04]  /*2b80*/  IMAD.WIDE.U32 R12, R19, R76, R12 ;  /* 0x0000004c130c7225 */ /* 0x000fc800078e000c */
[----:B------:R-:W-:Y:S01]  /*2b90*/  IMAD.X R11, R9, 0x1, R7, P2 ;  /* 0x00000001090b7824 */ /* 0x000fe200010e0607 */
[----:B---3--:R-:W-:-:S05]  /*2ba0*/  LOP3.LUT R8, R18, 0xffffe000, RZ, 0xc0, !PT ;  /* 0xffffe00012087812 */ /* 0x008fca00078ec0ff */
        /* <DEDUP_REMOVED lines=9> */
.L_x_41:
[----:B------:R-:W-:Y:S05]  /*2c40*/  BSYNC B1 ;  /* 0x0000000000017941 */ /* 0x000fea0003800000 */
.L_x_40:
[----:B-----5:R-:W-:Y:S01]  /*2c50*/  LOP3.LUT R12, R18, 0xffffe000, RZ, 0xc0, !PT ;  /* 0xffffe000120c7812 */ /* 0x020fe200078ec0ff */
[----:B------:R-:W-:Y:S01]  /*2c60*/  BSSY B1, `(.L_x_42) ;  /* 0x0000009000017945 */ /* 0x000fe20003800000 */
[----:B------:R-:W-:-:S03]  /*2c70*/  ISETP.GT.AND P0, PT, R22, 0x8, PT ;  /* 0x000000081600780c */ /* 0x000fc60003f04270 */
[----:B------:R-:W-:Y:S01]  /*2c80*/  FMUL R12, R12, R59 ;  /* 0x0000003b0c0c7220 */ /* 0x000fe20000400000 */
[----:B------:R-:W-:-:S03]  /*2c90*/  ISETP.GT.AND P2, PT, R0, RZ, P0 ;  /* 0x000000ff0000720c */ /* 0x000fc60000744270 */
[----:B------:R-:W-:-:S05]  /*2ca0*/  FFMA R27, R27, R58, R12 ;  /* 0x0000003a1b1b7223 */ /* 0x000fca000000000c */
[----:B------:R-:W-:-:S05]  /*2cb0*/  F2FP.TF32.F32.PACK_B R27, R27 ;  /* 0x0000001bff1b723e */ /* 0x000fca00024050ff */
[----:B------:R4:W-:Y:S01]  /*2cc0*/  @P1 STG.E desc[UR36][R10.64+0x4], R27 ;  /* 0x0000041b0a001986 */ /* 0x0009e2000c101924 */
[----:B------:R-:W-:Y:S05]  /*2cd0*/  @!P2 BRA `(.L_x_43) ;  /* 0x000000000004a947 */ /* 0x000fea0003800000 */
[----:B------:R0:W5:Y:S02]  /*2ce0*/  LDG.E.LTC128B R18, desc[UR36][R4.64+0x20] ;  /* 0x0000202404127981 */ /* 0x000164000c1e1920 */
.L_x_43:
[----:B------:R-:W-:Y:S05]  /*2cf0*/  BSYNC B1 ;  /* 0x0000000000017941 */ /* 0x000fea0003800000 */
.L_x_42:
        /* <DEDUP_REMOVED lines=10> */
.L_x_45:
[----:B------:R-:W-:Y:S05]  /*2da0*/  BSYNC B1 ;  /* 0x0000000000017941 */ /* 0x000fea0003800000 */
.L_x_44:
[----:B-----5:R-:W-:Y:S01]  /*2db0*/  LOP3.LUT R12, R18, 0xffffe000, RZ, 0xc0, !PT ;  /* 0xffffe000120c7812 */ /* 0x020fe200078ec0ff */
[----:B------:R-:W-:Y:S01]  /*2dc0*/  BSSY B1, `(.L_x_46) ;  /* 0x0000008000017945 */ /* 0x000fe20003800000 */
[----:B------:R-:W-:-:S03]  /*2dd0*/  ISETP.GT.AND P0, PT, R0, 0x8, P0 ;  /* 0x000000080000780c */ /* 0x000fc60000704270 */
[----:B------:R-:W-:-:S04]  /*2de0*/  FMUL R12, R12, R59 ;  /* 0x0000003b0c0c7220 */ /* 0x000fc80000400000 */
[----:B------:R-:W-:-:S05]  /*2df0*/  FFMA R29, R29, R58, R12 ;  /* 0x0000003a1d1d7223 */ /* 0x000fca000000000c */
[----:B------:R-:W-:-:S05]  /*2e00*/  F2FP.TF32.F32.PACK_B R29, R29 ;  /* 0x0000001dff1d723e */ /* 0x000fca00024050ff */
[----:B------:R0:W-:Y:S01]  /*2e10*/  @P3 STG.E desc[UR36][R6.64+0x24], R29 ;  /* 0x0000241d06003986 */ /* 0x0001e2000c101924 */
[----:B------:R-:W-:Y:S05]  /*2e20*/  @!P0 BRA `(.L_x_47) ;  /* 0x0000000000048947 */ /* 0x000fea0003800000 */
[----:B------:R0:W5:Y:S02]  /*2e30*/  LDG.E.LTC128B R18, desc[UR36][R8.64+0x20] ;  /* 0x0000202408127981 */ /* 0x000164000c1e1920 */
.L_x_47:
[----:B------:R-:W-:Y:S05]  /*2e40*/  BSYNC B1 ;  /* 0x0000000000017941 */ /* 0x000fea0003800000 */
.L_x_46:
[----:B-----5:R-:W-:Y:S01]  /*2e50*/  LOP3.LUT R12, R18, 0xffffe000, RZ, 0xc0, !PT ;  /* 0xffffe000120c7812 */ /* 0x020fe200078ec0ff */
[----:B------:R-:W-:Y:S01]  /*2e60*/  BSSY B1, `(.L_x_48) ;  /* 0x0000008000017945 */ /* 0x000fe20003800000 */
[----:B------:R-:W-:-:S03]  /*2e70*/  ISETP.GT.AND P1, PT, R0, 0x8, P1 ;  /* 0x000000080000780c */ /* 0x000fc60000f24270 */
[----:B0-----:R-:W-:-:S04]  /*2e80*/  FMUL R3, R12, R59 ;  /* 0x0000003b0c037220 */ /* 0x001fc80000400000 */
[----:B------:R-:W-:-:S05]  /*2e90*/  FFMA R3, R30, R58, R3 ;  /* 0x0000003a1e037223 */ /* 0x000fca0000000003 */
[----:B------:R-:W-:-:S05]  /*2ea0*/  F2FP.TF32.F32.PACK_B R3, R3 ;  /* 0x00000003ff03723e */ /* 0x000fca00024050ff */
[----:B------:R0:W-:Y:S01]  /*2eb0*/  @P0 STG.E desc[UR36][R10.64+0x20], R3 ;  /* 0x000020030a000986 */ /* 0x0001e2000c101924 */
[----:B------:R-:W-:Y:S05]  /*2ec0*/  @!P1 BRA `(.L_x_49) ;  /* 0x0000000000049947 */ /* 0x000fea0003800000 */
[----:B------:R0:W5:Y:S02]  /*2ed0*/  LDG.E.LTC128B R18, desc[UR36][R8.64+0x24] ;  /* 0x0000242408127981 */ /* 0x000164000c1e1920 */
.L_x_49:
[----:B------:R-:W-:Y:S05]  /*2ee0*/  BSYNC B1 ;  /* 0x0000000000017941 */ /* 0x000fea0003800000 */
.L_x_48:
        /* <DEDUP_REMOVED lines=10> */
.L_x_51:
[----:B------:R-:W-:Y:S05]  /*2f90*/  BSYNC B1 ;  /* 0x0000000000017941 */ /* 0x000fea0003800000 */
.L_x_50:
[----:B-----5:R-:W-:Y:S01]  /*2fa0*/  LOP3.LUT R12, R18, 0xffffe000, RZ, 0xc0, !PT ;  /* 0xffffe000120c7812 */ /* 0x020fe200078ec0ff */
[----:B------:R-:W-:Y:S01]  /*2fb0*/  BSSY B1, `(.L_x_52) ;  /* 0x0000009000017945 */ /* 0x000fe20003800000 */
[----:B------:R-:W-:-:S03]  /*2fc0*/  ISETP.GT.AND P1, PT, R22, 0x11, PT ;  /* 0x000000111600780c */ /* 0x000fc60003f24270 */
[----:B0-----:R-:W-:Y:S01]  /*2fd0*/  FMUL R3, R12, R59 ;  /* 0x0000003b0c037220 */ /* 0x001fe20000400000 */
[----:B------:R-:W-:-:S03]  /*2fe0*/  ISETP.GT.AND P3, PT, R0, RZ, P1 ;  /* 0x000000ff0000720c */ /* 0x000fc60000f64270 */
[----:B------:R-:W-:-:S05]  /*2ff0*/  FFMA R3, R32, R58, R3 ;  /* 0x0000003a20037223 */ /* 0x000fca0000000003 */
[----:B------:R-:W-:-:S05]  /*3000*/  F2FP.TF32.F32.PACK_B R3, R3 ;  /* 0x00000003ff03723e */ /* 0x000fca00024050ff */
[----:B------:R0:W-:Y:S01]  /*3010*/  @P2 STG.E desc[UR36][R6.64+0x40], R3 ;  /* 0x0000400306002986 */ /* 0x0001e2000c101924 */
[----:B------:R-:W-:Y:S05]  /*3020*/  @!P3 BRA `(.L_x_53) ;  /* 0x000000000004b947 */ /* 0x000fea0003800000 */
[----:B------:R0:W5:Y:S02]  /*3030*/  LDG.E.LTC128B R18, desc[UR36][R4.64+0x44] ;  /* 0x0000442404127981 */ /* 0x000164000c1e1920 */
.L_x_53:
[----:B------:R-:W-:Y:S05]  /*3040*/  BSYNC B1 ;  /* 0x0000000000017941 */ /* 0x000fea0003800000 */
.L_x_52:
        /* <DEDUP_REMOVED lines=9> */
.L_x_55:
[----:B------:R-:W-:Y:S05]  /*30e0*/  BSYNC B1 ;  /* 0x0000000000017941 */ /* 0x000fea0003800000 */
.L_x_54:
        /* <DEDUP_REMOVED lines=9> */
.L_x_57:
[----:B------:R-:W-:Y:S05]  /*3180*/  BSYNC B1 ;  /* 0x0000000000017941 */ /* 0x000fea0003800000 */
.L_x_56:
        /* <DEDUP_REMOVED lines=10> */
.L_x_59:
[----:B------:R-:W-:Y:S05]  /*3230*/  BSYNC B1 ;  /* 0x0000000000017941 */ /* 0x000fea0003800000 */
.L_x_58:
        /* <DEDUP_REMOVED lines=10> */
.L_x_61:
[----:B------:R-:W-:Y:S05]  /*32e0*/  BSYNC B1 ;  /* 0x0000000000017941 */ /* 0x000fea0003800000 */
.L_x_60:
        /* <DEDUP_REMOVED lines=9> */
.L_x_63:
[----:B------:R-:W-:Y:S05]  /*3380*/  BSYNC B1 ;  /* 0x0000000000017941 */ /* 0x000fea0003800000 */
.L_x_62:
        /* <DEDUP_REMOVED lines=9> */
.L_x_65:
[----:B------:R-:W-:Y:S05]  /*3420*/  BSYNC B1 ;  /* 0x0000000000017941 */ /* 0x000fea0003800000 */
.L_x_64:
        /* <DEDUP_REMOVED lines=10> */
.L_x_67:
[----:B------:R-:W-:Y:S05]  /*34d0*/  BSYNC B1 ;  /* 0x0000000000017941 */ /* 0x000fea0003800000 */
.L_x_66:
        /* <DEDUP_REMOVED lines=10> */
.L_x_69:
[----:B------:R-:W-:Y:S05]  /*3580*/  BSYNC B1 ;  /* 0x0000000000017941 */ /* 0x000fea0003800000 */
.L_x_68:
        /* <DEDUP_REMOVED lines=9> */
.L_x_71:
[----:B------:R-:W-:Y:S05]  /*3620*/  BSYNC B1 ;  /* 0x0000000000017941 */ /* 0x000fea0003800000 */
.L_x_70:
        /* <DEDUP_REMOVED lines=9> */
.L_x_73:
[----:B------:R-:W-:Y:S05]  /*36c0*/  BSYNC B1 ;  /* 0x0000000000017941 */ /* 0x000fea0003800000 */
.L_x_72:
        /* <DEDUP_REMOVED lines=10> */
.L_x_75:
[----:B------:R-:W-:Y:S05]  /*3770*/  BSYNC B1 ;  /* 0x0000000000017941 */ /* 0x000fea0003800000 */
.L_x_74:
        /* <DEDUP_REMOVED lines=10> */
.L_x_77:
[----:B------:R-:W-:Y:S05]  /*3820*/  BSYNC B1 ;  /* 0x0000000000017941 */ /* 0x000fea0003800000 */
.L_x_76:
        /* <DEDUP_REMOVED lines=9> */
.L_x_79:
[----:B------:R-:W-:Y:S05]  /*38c0*/  BSYNC B1 ;  /* 0x0000000000017941 */ /* 0x000fea0003800000 */
.L_x_78:
        /* <DEDUP_REMOVED lines=9> */
.L_x_81:
[----:B------:R-:W-:Y:S05]  /*3960*/  BSYNC B1 ;  /* 0x0000000000017941 */ /* 0x000fea0003800000 */
.L_x_80:
        /* <DEDUP_REMOVED lines=10> */
.L_x_83:
[----:B------:R-:W-:Y:S05]  /*3a10*/  BSYNC B1 ;  /* 0x0000000000017941 */ /* 0x000fea0003800000 */
.L_x_82:
        /* <DEDUP_REMOVED lines=10> */
.L_x_85:
[----:B------:R-:W-:Y:S05]  /*3ac0*/  BSYNC B1 ;  /* 0x0000000000017941 */ /* 0x000fea0003800000 */
.L_x_84:
        /* <DEDUP_REMOVED lines=9> */
.L_x_87:
[----:B------:R-:W-:Y:S05]  /*3b60*/  BSYNC B1 ;  /* 0x0000000000017941 */ /* 0x000fea0003800000 */
.L_x_86:
        /* <DEDUP_REMOVED lines=9> */
.L_x_89:
[----:B------:R-:W-:Y:S05]  /*3c00*/  BSYNC B1 ;  /* 0x0000000000017941 */ /* 0x000fea0003800000 */
.L_x_88:
        /* <DEDUP_REMOVED lines=10> */
.L_x_91:
[----:B------:R-:W-:Y:S05]  /*3cb0*/  BSYNC B1 ;  /* 0x0000000000017941 */ /* 0x000fea0003800000 */
.L_x_90:
        /* <DEDUP_REMOVED lines=10> */
.L_x_93:
[----:B------:R-:W-:Y:S05]  /*3d60*/  BSYNC B1 ;  /* 0x0000000000017941 */ /* 0x000fea0003800000 */
.L_x_92:
[----:B01---5:R-:W-:Y:S01]  /*3d70*/  LOP3.LUT R4, R18, 0xffffe000, RZ, 0xc0, !PT ;  /* 0xffffe00012047812 */ /* 0x023fe200078ec0ff */
        /* <DEDUP_REMOVED lines=8> */
.L_x_95:
[----:B------:R-:W-:Y:S05]  /*3e00*/  BSYNC B1 ;  /* 0x0000000000017941 */ /* 0x000fea0003800000 */
.L_x_94:
[----:B-----5:R-:W-:Y:S01]  /*3e10*/  LOP3.LUT R4, R18, 0xffffe000, RZ, 0xc0, !PT ;  /* 0xffffe00012047812 */ /* 0x020fe200078ec0ff */
[----:B------:R-:W-:Y:S01]  /*3e20*/  @P0 IMAD.MOV.U32 R5, RZ, RZ, R11 ;  /* 0x000000ffff050224 */ /* 0x000fe200078e000b */
[----:B------:R-:W-:Y:S01]  /*3e30*/  ISETP.GT.AND P1, PT, R0, 0x8, P1 ;  /* 0x000000080000780c */ /* 0x000fe20000f24270 */
[----:B------:R-:W-:Y:S02]  /*3e40*/  BSSY B1, `(.L_x_96) ;  /* 0x0000008000017945 */ /* 0x000fe40003800000 */
[----:B------:R-:W-:Y:S01]  /*3e50*/  FMUL R3, R4, R59 ;  /* 0x0000003b04037220 */ /* 0x000fe20000400000 */
[----:B------:R-:W-:-:S03]  /*3e60*/  @P0 IMAD.MOV.U32 R4, RZ, RZ, R10 ;  /* 0x000000ffff040224 */ /* 0x000fc600078e000a */
[----:B------:R-:W-:-:S05]  /*3e70*/  FFMA R3, R54, R58, R3 ;  /* 0x0000003a36037223 */ /* 0x000fca0000000003 */
[----:B------:R-:W-:-:S05]  /*3e80*/  F2FP.TF32.F32.PACK_B R3, R3 ;  /* 0x00000003ff03723e */ /* 0x000fca00024050ff */
[----:B------:R0:W-:Y:S01]  /*3e90*/  @P0 STG.E desc[UR36][R4.64+0xe0], R3 ;  /* 0x0000e00304000986 */ /* 0x0001e2000c101924 */
[----:B------:R-:W-:Y:S05]  /*3ea0*/  @!P1 BRA `(.L_x_97) ;  /* 0x0000000000049947 */ /* 0x000fea0003800000 */
[----:B------:R0:W5:Y:S02]  /*3eb0*/  LDG.E.LTC128B R18, desc[UR36][R8.64+0xe4] ;  /* 0x0000e42408127981 */ /* 0x000164000c1e1920 */
.L_x_97:
[----:B------:R-:W-:Y:S05]  /*3ec0*/  BSYNC B1 ;  /* 0x0000000000017941 */ /* 0x000fea0003800000 */
.L_x_96:
[----:B------:R-:W-:Y:S05]  /*3ed0*/  @!P1 BRA `(.L_x_98) ;  /* 0x0000000800709947 */ /* 0x000fea0003800000 */
[----:B-----5:R-:W-:-:S05]  /*3ee0*/  LOP3.LUT R18, R18, 0xffffe000, RZ, 0xc0, !PT ;  /* 0xffffe00012127812 */ /* 0x020fca00078ec0ff */
[----:B------:R-:W-:-:S04]  /*3ef0*/  FMUL R18, R18, R59 ;  /* 0x0000003b12127220 */ /* 0x000fc80000400000 */
[----:B------:R-:W-:-:S05]  /*3f00*/  FFMA R55, R55, R58, R18 ;  /* 0x0000003a37377223 */ /* 0x000fca0000000012 */
[----:B------:R-:W-:-:S05]  /*3f10*/  F2FP.TF32.F32.PACK_B R55, R55 ;  /* 0x00000037ff37723e */ /* 0x000fca00024050ff */
[----:B------:R0:W-:Y:S01]  /*3f20*/  STG.E desc[UR36][R10.64+0xe4], R55 ;  /* 0x0000e4370a007986 */ /* 0x0001e2000c101924 */
[----:B------:R-:W-:Y:S05]  /*3f30*/  BRA `(.L_x_98) ;  /* 0x0000000800587947 */ /* 0x000fea0003800000 */
.L_x_37:
[----:B------:R-:W-:Y:S01]  /*3f40*/  ISETP.GT.AND P4, PT, R22, 0x1, PT ;  /* 0x000000011600780c */ /* 0x000fe20003f84270 */
[----:B------:R-:W-:Y:S01]  /*3f50*/  ULDC.64 UR4, c[0x0][0x5c0] ;  /* 0x0001700000047ab9 */ /* 0x000fe20000000a00 */
[-C--:B------:R-:W-:Y:S01]  /*3f60*/  FMUL R3, R24, R58.reuse ;  /* 0x0000003a18037220 */ /* 0x080fe20000400000 */
[----:B------:R-:W-:Y:S01]  /*3f70*/  LEA R4, P3, R72, UR4, 0x2 ;  /* 0x0000000448047c11 */ /* 0x000fe2000f8610ff */
[-C--:B------:R-:W-:Y:S01]  /*3f80*/  FMUL R25, R25, R58.reuse ;  /* 0x0000003a19197220 */ /* 0x080fe20000400000 */
[----:B------:R-:W-:Y:S01]  /*3f90*/  ISETP.GT.AND P1, PT, R0, RZ, P4 ;  /* 0x000000ff0000720c */ /* 0x000fe20002724270 */
[-C--:B------:R-:W-:Y:S01]  /*3fa0*/  FMUL R9, R26, R58.reuse ;  /* 0x0000003a1a097220 */ /* 0x080fe20000400000 */
[----:B------:R-:W-:Y:S01]  /*3fb0*/  LEA.HI.X R5, R72, UR5, R7, 0x2, P3 ;  /* 0x0000000548057c11 */ /* 0x000fe200098f1407 */
[-C--:B------:R-:W-:Y:S01]  /*3fc0*/  FMUL R27, R27, R58.reuse ;  /* 0x0000003a1b1b7220 */ /* 0x080fe20000400000 */
[----:B------:R-:W-:Y:S01]  /*3fd0*/  F2FP.TF32.F32.PACK_B R3, R3 ;  /* 0x00000003ff03723e */ /* 0x000fe200024050ff */
[-C--:B------:R-:W-:Y:S01]  /*3fe0*/  FMUL R29, R29, R58.reuse ;  /* 0x0000003a1d1d7220 */ /* 0x080fe20000400000 */
[----:B------:R-:W-:Y:S01]  /*3ff0*/  F2FP.TF32.F32.PACK_B R25, R25 ;  /* 0x00000019ff19723e */ /* 0x000fe200024050ff */
[----:B------:R-:W-:Y:S01]  /*4000*/  FMUL R31, R31, R58 ;  /* 0x0000003a1f1f7220 */ /* 0x000fe20000400000 */
[C---:B------:R-:W-:Y:S01]  /*4010*/  SHF.L.U64.HI R7, R64.reuse, 0x2, R65 ;  /* 0x0000000240077819 */ /* 0x040fe20000010241 */
[----:B------:R0:W-:Y:S01]  /*4020*/  @P2 STG.E desc[UR36][R4.64], R3 ;  /* 0x0000000304002986 */ /* 0x0001e2000c101924 */
[----:B------:R-:W-:Y:S01]  /*4030*/  LEA R6, P3, R64, R4, 0x2 ;  /* 0x0000000440067211 */ /* 0x000fe200078610ff */
[-C--:B------:R-:W-:Y:S01]  /*4040*/  FMUL R11, R32, R58.reuse ;  /* 0x0000003a200b7220 */ /* 0x080fe20000400000 */
[C---:B------:R-:W-:Y:S01]  /*4050*/  ISETP.GT.AND P2, PT, R22.reuse, 0x8, PT ;  /* 0x000000081600780c */ /* 0x040fe20003f44270 */
[----:B------:R-:W-:Y:S01]  /*4060*/  @P1 STG.E desc[UR36][R4.64+0x4], R25 ;  /* 0x0000041904001986 */ /* 0x000fe2000c101924 */
[----:B------:R-:W-:Y:S01]  /*4070*/  ISETP.GT.AND P1, PT, R22, 0x9, PT ;  /* 0x000000091600780c */ /* 0x000fe20003f24270 */
[----:B------:R-:W-:Y:S01]  /*4080*/  IMAD.X R7, R7, 0x1, R5, P3 ;  /* 0x0000000107077824 */ /* 0x000fe200018e0605 */
[C---:B------:R-:W-:Y:S01]  /*4090*/  ISETP.GT.AND P0, PT, R0.reuse, 0x8, P0 ;  /* 0x000000080000780c */ /* 0x040fe20000704270 */
[-C--:B------:R-:W-:Y:S01]  /*40a0*/  FMUL R33, R33, R58.reuse ;  /* 0x0000003a21217220 */ /* 0x080fe20000400000 */
[C---:B------:R-:W-:Y:S01]  /*40b0*/  ISETP.GT.AND P4, PT, R0.reuse, 0x8, P4 ;  /* 0x000000080000780c */ /* 0x040fe20002784270 */
[-C--:B------:R-:W-:Y:S01]  /*40c0*/  FMUL R35, R35, R58.reuse ;  /* 0x0000003a23237220 */ /* 0x080fe20000400000 */
[----:B------:R-:W-:Y:S01]  /*40d0*/  ISETP.GT.AND P5, PT, R0, RZ, P2 ;  /* 0x000000ff0000720c */ /* 0x000fe200017a4270 */
[-C--:B0-----:R-:W-:Y:S01]  /*40e0*/  FMUL R3, R28, R58.reuse ;  /* 0x0000003a1c037220 */ /* 0x081fe20000400000 */
[----:B------:R-:W-:Y:S01]  /*40f0*/  ISETP.GT.AND P3, PT, R0, RZ, P1 ;  /* 0x000000ff0000720c */ /* 0x000fe20000f64270 */
[-C--:B------:R-:W-:Y:S01]  /*4100*/  FMUL R37, R37, R58.reuse ;  /* 0x0000003a25257220 */ /* 0x080fe20000400000 */
[----:B------:R-:W-:Y:S01]  /*4110*/  F2FP.TF32.F32.PACK_B R9, R9 ;  /* 0x00000009ff09723e */ /* 0x000fe200024050ff */
[-C--:B------:R-:W-:Y:S01]  /*4120*/  FMUL R39, R39, R58.reuse ;  /* 0x0000003a27277220 */ /* 0x080fe20000400000 */
[----:B------:R-:W-:Y:S01]  /*4130*/  F2FP.TF32.F32.PACK_B R27, R27 ;  /* 0x0000001bff1b723e */ /* 0x000fe200024050ff */
[-C--:B------:R-:W-:Y:S01]  /*4140*/  FMUL R41, R41, R58.reuse ;  /* 0x0000003a29297220 */ /* 0x080fe20000400000 */
[----:B------:R-:W-:Y:S01]  /*4150*/  F2FP.TF32.F32.PACK_B R3, R3 ;  /* 0x00000003ff03723e */ /* 0x000fe200024050ff */
[----:B------:R0:W-:Y:S01]  /*4160*/  @P0 STG.E desc[UR36][R6.64], R9 ;  /* 0x0000000906000986 */ /* 0x0001e2000c101924 */
[----:B------:R-:W-:Y:S01]  /*4170*/  F2FP.TF32.F32.PACK_B R29, R29 ;  /* 0x0000001dff1d723e */ /* 0x000fe200024050ff */
[-C--:B------:R-:W-:Y:S01]  /*4180*/  FMUL R43, R43, R58.reuse ;  /* 0x0000003a2b2b7220 */ /* 0x080fe20000400000 */
[----:B------:R-:W-:Y:S01]  /*4190*/  ISETP.GT.AND P0, PT, R22, 0x10, PT ;  /* 0x000000101600780c */ /* 0x000fe20003f04270 */
[----:B------:R-:W-:Y:S01]  /*41a0*/  @P4 STG.E desc[UR36][R6.64+0x4], R27 ;  /* 0x0000041b06004986 */ /* 0x000fe2000c101924 */
[C---:B------:R-:W-:Y:S01]  /*41b0*/  ISETP.GT.AND P2, PT, R0.reuse, 0x8, P2 ;  /* 0x000000080000780c */ /* 0x040fe20001744270 */
[-C--:B------:R-:W-:Y:S01]  /*41c0*/  FMUL R45, R45, R58.reuse ;  /* 0x0000003a2d2d7220 */ /* 0x080fe20000400000 */
[C---:B------:R-:W-:Y:S01]  /*41d0*/  ISETP.GT.AND P1, PT, R0.reuse, 0x8, P1 ;  /* 0x000000080000780c */ /* 0x040fe20000f24270 */
[----:B------:R1:W-:Y:S01]  /*41e0*/  @P5 STG.E desc[UR36][R4.64+0x20], R3 ;  /* 0x0000200304005986 */ /* 0x0003e2000c101924 */
[----:B------:R-:W-:Y:S01]  /*41f0*/  ISETP.GT.AND P5, PT, R0, RZ, P0 ;  /* 0x000000ff0000720c */ /* 0x000fe200007a4270 */
[-C--:B------:R-:W-:Y:S01]  /*4200*/  FMUL R47, R47, R58.reuse ;  /* 0x0000003a2f2f7220 */ /* 0x080fe20000400000 */
[----:B------:R-:W-:Y:S01]  /*4210*/  F2FP.TF32.F32.PACK_B R31, R31 ;  /* 0x0000001fff1f723e */ /* 0x000fe200024050ff */
[----:B------:R-:W-:Y:S01]  /*4220*/  @P3 STG.E desc[UR36][R4.64+0x24], R29 ;  /* 0x0000241d04003986 */ /* 0x000fe2000c101924 */
[----:B------:R-:W-:Y:S01]  /*4230*/  ISETP.GT.AND P3, PT, R22, 0x11, PT ;  /* 0x000000111600780c */ /* 0x000fe20003f64270 */
[-C--:B0-----:R-:W-:Y:S01]  /*4240*/  FMUL R9, R30, R58.reuse ;  /* 0x0000003a1e097220 */ /* 0x081fe20000400000 */
[----:B------:R-:W-:Y:S01]  /*4250*/  F2FP.TF32.F32.PACK_B R11, R11 ;  /* 0x0000000bff0b723e */ /* 0x000fe200024050ff */
[-C--:B------:R-:W-:Y:S01]  /*4260*/  FMUL R49, R49, R58.reuse ;  /* 0x0000003a31317220 */ /* 0x080fe20000400000 */
[----:B------:R-:W-:Y:S01]  /*4270*/  ISETP.GT.AND P4, PT, R0, RZ, P3 ;  /* 0x000000ff0000720c */ /* 0x000fe20001f84270 */
[-C--:B------:R-:W-:Y:S01]  /*4280*/  FMUL R51, R51, R58.reuse ;  /* 0x0000003a33337220 */ /* 0x080fe20000400000 */
[----:B------:R-:W-:Y:S01]  /*4290*/  F2FP.TF32.F32.PACK_B R9, R9 ;  /* 0x00000009ff09723e */ /* 0x000fe200024050ff */
[-C--:B-1----:R-:W-:Y:S01]  /*42a0*/  FMUL R3, R34, R58.reuse ;  /* 0x0000003a22037220 */ /* 0x082fe20000400000 */
[----:B------:R-:W-:Y:S01]  /*42b0*/  F2FP.TF32.F32.PACK_B R33, R33 ;  /* 0x00000021ff21723e */ /* 0x000fe200024050ff */
[-C--:B------:R-:W-:Y:S01]  /*42c0*/  FMUL R13, R52, R58.reuse ;  /* 0x0000003a340d7220 */ /* 0x080fe20000400000 */
[----:B------:R-:W-:Y:S01]  /*42d0*/  ISETP.GT.AND P0, PT, R0, 0x8, P0 ;  /* 0x000000080000780c */ /* 0x000fe20000704270 */
[----:B------:R0:W-:Y:S01]  /*42e0*/  @P2 STG.E desc[UR36][R6.64+0x20], R9 ;  /* 0x0000200906002986 */ /* 0x0001e2000c101924 */
[C---:B------:R-:W-:Y:S01]  /*42f0*/  ISETP.GT.AND P2, PT, R22.reuse, 0x19, PT ;  /* 0x000000191600780c */ /* 0x040fe20003f44270 */
[-C--:B------:R-:W-:Y:S01]  /*4300*/  FMUL R53, R53, R58.reuse ;  /* 0x0000003a35357220 */ /* 0x080fe20000400000 */
[----:B------:R-:W-:Y:S01]  /*4310*/  F2FP.TF32.F32.PACK_B R3, R3 ;  /* 0x00000003ff03723e */ /* 0x000fe200024050ff */
[----:B------:R-:W-:Y:S01]  /*4320*/  @P1 STG.E desc[UR36][R6.64+0x24], R31 ;  /* 0x0000241f06001986 */ /* 0x000fe2000c101924 */
[----:B------:R-:W-:Y:S01]  /*4330*/  ISETP.GT.AND P1, PT, R22, 0x18, PT ;  /* 0x000000181600780c */ /* 0x000fe20003f24270 */
[----:B------:R-:W-:Y:S01]  /*4340*/  FMUL R55, R55, R58 ;  /* 0x0000003a37377220 */ /* 0x000fe20000400000 */
[----:B------:R-:W-:Y:S01]  /*4350*/  F2FP.TF32.F32.PACK_B R35, R35 ;  /* 0x00000023ff23723e */ /* 0x000fe200024050ff */
[----:B------:R1:W-:Y:S01]  /*4360*/  @P5 STG.E desc[UR36][R4.64+0x40], R11 ;  /* 0x0000400b04005986 */ /* 0x0003e2000c101924 */
[----:B------:R-:W-:-:S02]  /*4370*/  ISETP.GT.AND P5, PT, R0, RZ, P1 ;  /* 0x000000ff0000720c */ /* 0x000fc40000fa4270 */
[----:B------:R-:W-:Y:S01]  /*4380*/  F2FP.TF32.F32.PACK_B R37, R37 ;  /* 0x00000025ff25723e */ /* 0x000fe200024050ff */
[----:B------:R-:W-:Y:S01]  /*4390*/  @P4 STG.E desc[UR36][R4.64+0x44], R33 ;  /* 0x0000442104004986 */ /* 0x000fe2000c101924 */
[----:B------:R-:W-:Y:S01]  /*43a0*/  ISETP.GT.AND P4, PT, R0, 0x8, P3 ;  /* 0x000000080000780c */ /* 0x000fe20001f84270 */
[-C--:B0-----:R-:W-:Y:S01]  /*43b0*/  FMUL R9, R36, R58.reuse ;  /* 0x0000003a24097220 */ /* 0x081fe20000400000 */
[----:B------:R-:W-:Y:S01]  /*43c0*/  ISETP.GT.AND P3, PT, R0, RZ, P2 ;  /* 0x000000ff0000720c */ /* 0x000fe20001764270 */
[----:B------:R0:W-:Y:S01]  /*43d0*/  @P0 STG.E desc[UR36][R6.64+0x40], R3 ;  /* 0x0000400306000986 */ /* 0x0001e2000c101924 */
[----:B------:R-:W-:Y:S02]  /*43e0*/  ISETP.GT.AND P0, PT, R22, 0x20, PT ;  /* 0x000000201600780c */ /* 0x000fe40003f04270 */
[----:B------:R-:W-:Y:S01]  /*43f0*/  F2FP.TF32.F32.PACK_B R9, R9 ;  /* 0x00000009ff09723e */ /* 0x000fe200024050ff */
[----:B-1----:R-:W-:Y:S01]  /*4400*/  FMUL R11, R40, R58 ;  /* 0x0000003a280b7220 */ /* 0x002fe20000400000 */
[----:B------:R-:W-:-:S02]  /*4410*/  ISETP.GT.AND P1, PT, R0, 0x8, P1 ;  /* 0x000000080000780c */ /* 0x000fc40000f24270 */
[----:B------:R-:W-:Y:S02]  /*4420*/  F2FP.TF32.F32.PACK_B R39, R39 ;  /* 0x00000027ff27723e */ /* 0x000fe400024050ff */
[----:B------:R-:W-:Y:S01]  /*4430*/  F2FP.TF32.F32.PACK_B R11, R11 ;  /* 0x0000000bff0b723e */ /* 0x000fe200024050ff */
[----:B------:R-:W-:Y:S01]  /*4440*/  @P4 STG.E desc[UR36][R6.64+0x44], R35 ;  /* 0x0000442306004986 */ /* 0x000fe2000c101924 */
[----:B------:R-:W-:Y:S01]  /*4450*/  ISETP.GT.AND P4, PT, R0, 0x8, P2 ;  /* 0x000000080000780c */ /* 0x000fe20001784270 */
[----:B0-----:R-:W-:Y:S01]  /*4460*/  FMUL R3, R38, R58 ;  /* 0x0000003a26037220 */ /* 0x001fe20000400000 */
[----:B------:R-:W-:Y:S01]  /*4470*/  ISETP.GT.AND P2, PT, R22, 0x21, PT ;  /* 0x000000211600780c */ /* 0x000fe20003f44270 */
[----:B------:R0:W-:Y:S01]  /*4480*/  @P5 STG.E desc[UR36][R4.64+0x60], R9 ;  /* 0x0000600904005986 */ /* 0x0001e2000c101924 */
[C---:B------:R-:W-:Y:S02]  /*4490*/  ISETP.GT.AND P5, PT, R0.reuse, RZ, P0 ;  /* 0x000000ff0000720c */ /* 0x040fe400007a4270 */
[----:B------:R-:W-:Y:S01]  /*44a0*/  F2FP.TF32.F32.PACK_B R3, R3 ;  /* 0x00000003ff03723e */ /* 0x000fe200024050ff */
[----:B------:R-:W-:Y:S01]  /*44b0*/  @P3 STG.E desc[UR36][R4.64+0x64], R37 ;  /* 0x0000642504003986 */ /* 0x000fe2000c101924 */
[----:B------:R-:W-:-:S02]  /*44c0*/  ISETP.GT.AND P3, PT, R0, RZ, P2 ;  /* 0x000000ff0000720c */ /* 0x000fc40001764270 */
[----:B------:R-:W-:Y:S01]  /*44d0*/  F2FP.TF32.F32.PACK_B R41, R41 ;  /* 0x00000029ff29723e */ /* 0x000fe200024050ff */
[----:B------:R1:W-:Y:S01]  /*44e0*/  @P1 STG.E desc[UR36][R6.64+0x60], R3 ;  /* 0x0000600306001986 */ /* 0x0003e2000c101924 */
[----:B------:R-:W-:Y:S02]  /*44f0*/  ISETP.GT.AND P0, PT, R0, 0x8, P0 ;  /* 0x000000080000780c */ /* 0x000fe40000704270 */
[----:B------:R-:W-:Y:S01]  /*4500*/  F2FP.TF32.F32.PACK_B R43, R43 ;  /* 0x0000002bff2b723e */ /* 0x000fe200024050ff */
[----:B------:R-:W-:Y:S01]  /*4510*/  @P4 STG.E desc[UR36][R6.64+0x64], R39 ;  /* 0x0000642706004986 */ /* 0x000fe2000c101924 */
[----:B------:R-:W-:Y:S01]  /*4520*/  ISETP.GT.AND P4, PT, R22, 0x28, PT ;  /* 0x000000281600780c */ /* 0x000fe20003f84270 */
[----:B0-----:R-:W-:Y:S01]  /*4530*/  FMUL R9, R44, R58 ;  /* 0x0000003a2c097220 */ /* 0x001fe20000400000 */
[----:B------:R-:W-:Y:S01]  /*4540*/  F2FP.TF32.F32.PACK_B R45, R45 ;  /* 0x0000002dff2d723e */ /* 0x000fe200024050ff */
[----:B------:R0:W-:Y:S01]  /*4550*/  @P5 STG.E desc[UR36][R4.64+0x80], R11 ;  /* 0x0000800b04005986 */ /* 0x0001e2000c101924 */
[----:B------:R-:W-:-:S02]  /*4560*/  ISETP.GT.AND P5, PT, R22, 0x29, PT ;  /* 0x000000291600780c */ /* 0x000fc40003fa4270 */
[----:B------:R-:W-:Y:S01]  /*4570*/  F2FP.TF32.F32.PACK_B R9, R9 ;  /* 0x00000009ff09723e */ /* 0x000fe200024050ff */
[----:B------:R-:W-:Y:S01]  /*4580*/  @P3 STG.E desc[UR36][R4.64+0x84], R41 ;  /* 0x0000842904003986 */ /* 0x000fe2000c101924 */
[----:B------:R-:W-:Y:S01]  /*4590*/  ISETP.GT.AND P3, PT, R0, 0x8, P2 ;  /* 0x000000080000780c */ /* 0x000fe20001764270 */
[-C--:B-1----:R-:W-:Y:S01]  /*45a0*/  FMUL R3, R42, R58.reuse ;  /* 0x0000003a2a037220 */ /* 0x082fe20000400000 */
[C---:B------:R-:W-:Y:S02]  /*45b0*/  ISETP.GT.AND P2, PT, R0.reuse, RZ, P4 ;  /* 0x000000ff0000720c */ /* 0x040fe40002744270 */
[C---:B------:R-:W-:Y:S02]  /*45c0*/  ISETP.GT.AND P1, PT, R0.reuse, RZ, P5 ;  /* 0x000000ff0000720c */ /* 0x040fe40002f24270 */
[----:B------:R-:W-:Y:S01]  /*45d0*/  ISETP.GT.AND P4, PT, R0, 0x8, P4 ;  /* 0x000000080000780c */ /* 0x000fe20002784270 */
[----:B0-----:R-:W-:Y:S01]  /*45e0*/  FMUL R11, R46, R58 ;  /* 0x0000003a2e0b7220 */ /* 0x001fe20000400000 */
[----:B------:R-:W-:-:S02]  /*45f0*/  ISETP.GT.AND P5, PT, R0, 0x8, P5 ;  /* 0x000000080000780c */ /* 0x000fc40002fa4270 */
[----:B------:R-:W-:Y:S02]  /*4600*/  F2FP.TF32.F32.PACK_B R3, R3 ;  /* 0x00000003ff03723e */ /* 0x000fe400024050ff */
[----:B------:R-:W-:Y:S02]  /*4610*/  F2FP.TF32.F32.PACK_B R11, R11 ;  /* 0x0000000bff0b723e */ /* 0x000fe400024050ff */
[----:B------:R-:W-:Y:S01]  /*4620*/  F2FP.TF32.F32.PACK_B R47, R47 ;  /* 0x0000002fff2f723e */ /* 0x000fe200024050ff */
[----:B------:R0:W-:Y:S01]  /*4630*/  @P0 STG.E desc[UR36][R6.64+0x80], R3 ;  /* 0x0000800306000986 */ /* 0x0001e2000c101924 */
[----:B------:R-:W-:Y:S02]  /*4640*/  F2FP.TF32.F32.PACK_B R49, R49 ;  /* 0x00000031ff31723e */ /* 0x000fe400024050ff */
[C---:B------:R-:W-:Y:S01]  /*4650*/  ISETP.GT.AND P0, PT, R22.reuse, 0x39, PT ;  /* 0x000000391600780c */ /* 0x040fe20003f04270 */
[----:B------:R-:W-:Y:S01]  /*4660*/  @P3 STG.E desc[UR36][R6.64+0x84], R43 ;  /* 0x0000842b06003986 */ /* 0x000fe2000c101924 */
[----:B------:R-:W-:-:S02]  /*4670*/  ISETP.GT.AND P3, PT, R22, 0x30, PT ;  /* 0x000000301600780c */ /* 0x000fc40003f64270 */
[----:B------:R-:W-:Y:S01]  /*4680*/  F2FP.TF32.F32.PACK_B R51, R51 ;  /* 0x00000033ff33723e */ /* 0x000fe200024050ff */
[----:B------:R1:W-:Y:S01]  /*4690*/  @P2 STG.E desc[UR36][R4.64+0xa0], R9 ;  /* 0x0000a00904002986 */ /* 0x0003e2000c101924 */
[----:B------:R-:W-:Y:S02]  /*46a0*/  ISETP.GT.AND P2, PT, R22, 0x31, PT ;  /* 0x000000311600780c */ /* 0x000fe40003f44270 */
[----:B------:R-:W-:Y:S01]  /*46b0*/  F2FP.TF32.F32.PACK_B R13, R13 ;  /* 0x0000000dff0d723e */ /* 0x000fe200024050ff */
[----:B------:R-:W-:Y:S01]  /*46c0*/  @P1 STG.E desc[UR36][R4.64+0xa4], R45 ;  /* 0x0000a42d04001986 */ /* 0x000fe2000c101924 */
[----:B0-----:R-:W-:Y:S01]  /*46d0*/  FMUL R3, R48, R58 ;  /* 0x0000003a30037220 */ /* 0x001fe20000400000 */
[----:B------:R-:W-:Y:S02]  /*46e0*/  ISETP.GT.AND P1, PT, R22, 0x38, PT ;  /* 0x000000381600780c */ /* 0x000fe40003f24270 */
[----:B------:R0:W-:Y:S01]  /*46f0*/  @P4 STG.E desc[UR36][R6.64+0xa0], R11 ;  /* 0x0000a00b06004986 */ /* 0x0001e2000c101924 */
[----:B------:R-:W-:-:S02]  /*4700*/  ISETP.GT.AND P4, PT, R0, RZ, P3 ;  /* 0x000000ff0000720c */ /* 0x000fc40001f84270 */
[----:B------:R-:W-:Y:S01]  /*4710*/  F2FP.TF32.F32.PACK_B R3, R3 ;  /* 0x00000003ff03723e */ /* 0x000fe200024050ff */
[----:B------:R-:W-:Y:S01]  /*4720*/  @P5 STG.E desc[UR36][R6.64+0xa4], R47 ;  /* 0x0000a42f06005986 */ /* 0x000fe2000c101924 */
[----:B------:R-:W-:Y:S01]  /*4730*/  ISETP.GT.AND P5, PT, R0, RZ, P2 ;  /* 0x000000ff0000720c */ /* 0x000fe200017a4270 */
[-C--:B-1----:R-:W-:Y:S01]  /*4740*/  FMUL R9, R50, R58.reuse ;  /* 0x0000003a32097220 */ /* 0x082fe20000400000 */
[C---:B------:R-:W-:Y:S02]  /*4750*/  ISETP.GT.AND P3, PT, R0.reuse, 0x8, P3 ;  /* 0x000000080000780c */ /* 0x040fe40001f64270 */
[----:B------:R-:W-:Y:S02]  /*4760*/  ISETP.GT.AND P2, PT, R0, 0x8, P2 ;  /* 0x000000080000780c */ /* 0x000fe40001744270 */
[----:B------:R-:W-:Y:S01]  /*4770*/  F2FP.TF32.F32.PACK_B R9, R9 ;  /* 0x00000009ff09723e */ /* 0x000fe200024050ff */
[----:B0-----:R-:W-:Y:S01]  /*4780*/  FMUL R11, R54, R58 ;  /* 0x0000003a360b7220 */ /* 0x001fe20000400000 */
[----:B------:R-:W-:Y:S01]  /*4790*/  F2FP.TF32.F32.PACK_B R53, R53 ;  /* 0x00000035ff35723e */ /* 0x000fe200024050ff */
[----:B------:R-:W-:Y:S01]  /*47a0*/  @P4 STG.E desc[UR36][R4.64+0xc0], R3 ;  /* 0x0000c00304004986 */ /* 0x000fe2000c101924 */
[----:B------:R-:W-:-:S02]  /*47b0*/  ISETP.GT.AND P4, PT, R0, RZ, P1 ;  /* 0x000000ff0000720c */ /* 0x000fc40000f84270 */
[C---:B------:R-:W-:Y:S01]  /*47c0*/  ISETP.GT.AND P1, PT, R0.reuse, 0x8, P1 ;  /* 0x000000080000780c */ /* 0x040fe20000f24270 */
[----:B------:R-:W-:Y:S01]  /*47d0*/  @P5 STG.E desc[UR36][R4.64+0xc4], R49 ;  /* 0x0000c43104005986 */ /* 0x000fe2000c101924 */
[C---:B------:R-:W-:Y:S02]  /*47e0*/  ISETP.GT.AND P5, PT, R0.reuse, RZ, P0 ;  /* 0x000000ff0000720c */ /* 0x040fe400007a4270 */
[----:B------:R-:W-:Y:S01]  /*47f0*/  ISETP.GT.AND P0, PT, R0, 0x8, P0 ;  /* 0x000000080000780c */ /* 0x000fe20000704270 */
[----:B------:R-:W-:Y:S01]  /*4800*/  @P3 STG.E desc[UR36][R6.64+0xc0], R9 ;  /* 0x0000c00906003986 */ /* 0x000fe2000c101924 */
[----:B------:R-:W-:Y:S02]  /*4810*/  F2FP.TF32.F32.PACK_B R11, R11 ;  /* 0x0000000bff0b723e */ /* 0x000fe400024050ff */
[----:B------:R-:W-:Y:S01]  /*4820*/  F2FP.TF32.F32.PACK_B R55, R55 ;  /* 0x00000037ff37723e */ /* 0x000fe200024050ff */
[----:B------:R-:W-:Y:S04]  /*4830*/  @P2 STG.E desc[UR36][R6.64+0xc4], R51 ;  /* 0x0000c43306002986 */ /* 0x000fe8000c101924 */
[----:B------:R-:W-:Y:S04]  /*4840*/  @P4 STG.E desc[UR36][R4.64+0xe0], R13 ;  /* 0x0000e00d04004986 */ /* 0x000fe8000c101924 */
[----:B------:R0:W-:Y:S02]  /*4850*/  @P5 STG.E desc[UR36][R4.64+0xe4], R53 ;  /* 0x0000e43504005986 */ /* 0x0001e4000c101924 */
[----:B0-----:R-:W-:-:S02]  /*4860*/  @P1 IMAD.MOV.U32 R4, RZ, RZ, R6 ;  /* 0x000000ffff041224 */ /* 0x001fc400078e0006 */
[----:B------:R-:W-:-:S05]  /*4870*/  @P1 IMAD.MOV.U32 R5, RZ, RZ, R7 ;  /* 0x000000ffff051224 */ /* 0x000fca00078e0007 */
[----:B------:R0:W-:Y:S04]  /*4880*/  @P1 STG.E desc[UR36][R4.64+0xe0], R11 ;  /* 0x0000e00b04001986 */ /* 0x0001e8000c101924 */
[----:B------:R0:W-:Y:S02]  /*4890*/  @P0 STG.E desc[UR36][R6.64+0xe4], R55 ;  /* 0x0000e43706000986 */ /* 0x0001e4000c101924 */
.L_x_98:
[----:B------:R-:W-:Y:S05]  /*48a0*/  BSYNC B0 ;  /* 0x0000000000007941 */ /* 0x000fea0003800000 */
.L_x_36:
[----:B0-----:R-:W3:Y:S01]  /*48b0*/  LDL.64 R4, [R1] ;  /* 0x0000000001047983 */ /* 0x001ee20000100a00 */
[----:B------:R-:W-:Y:S01]  /*48c0*/  ULDC.64 UR4, c[0x0][0x650] ;  /* 0x0001940000047ab9 */ /* 0x000fe20000000a00 */
[----:B------:R-:W-:Y:S02]  /*48d0*/  IMAD.U32 R0, RZ, RZ, UR44 ;  /* 0x0000002cff007e24 */ /* 0x000fe4000f8e00ff */
[----:B------:R-:W-:Y:S02]  /*48e0*/  IMAD.MOV.U32 R22, RZ, RZ, -0x1 ;  /* 0xffffffffff167424 */ /* 0x000fe400078e00ff */
[----:B------:R0:W-:Y:S01]  /*48f0*/  SYNCS.ARRIVE.TRANS64.A1T0 RZ, [R0+UR48], RZ ;  /* 0x000000ff00ff79a7 */ /* 0x0001e20008100030 */
[----:B-----5:R-:W-:Y:S02]  /*4900*/  IMAD.MOV.U32 R18, RZ, RZ, -0x1 ;  /* 0xffffffffff127424 */ /* 0x020fe400078e00ff */
[----:B--2---:R-:W-:Y:S01]  /*4910*/  IMAD.MOV.U32 R19, RZ, RZ, -0x1 ;  /* 0xffffffffff137424 */ /* 0x004fe200078e00ff */
[----:B0-----:R-:W-:-:S02]  /*4920*/  PRMT R0, RZ, 0x7610, R0 ;  /* 0x00007610ff007816 */ /* 0x001fc40000000000 */
[----:B---3--:R-:W-:-:S05]  /*4930*/  LEA R16, P0, R4, R16, 0x1 ;  /* 0x0000001004107211 */ /* 0x008fca00078008ff */
[----:B------:R-:W-:Y:S01]  /*4940*/  IMAD.X R17, R68, 0x1, R17, P0 ;  /* 0x0000000144117824 */ /* 0x000fe200000e0611 */
[----:B------:R-:W-:-:S04]  /*4950*/  ISETP.GE.U32.AND P0, PT, R16, UR4, PT ;  /* 0x0000000410007c0c */ /* 0x000fc8000bf06070 */
[----:B------:R-:W-:-:S13]  /*4960*/  ISETP.GE.U32.AND.EX P0, PT, R17, UR5, PT, P0 ;  /* 0x0000000511007c0c */ /* 0x000fda000bf06100 */
[----:B------:R-:W-:Y:S05]  /*4970*/  @P0 BRA `(.L_x_99) ;  /* 0x00000004004c0947 */ /* 0x000fea0003800000 */
[----:B----4-:R-:W0:Y:S01]  /*4980*/  LDC.64 R10, c[0x0][0x628] ;  /* 0x00018a00ff0a7b82 */ /* 0x010e220000000a00 */
[----:B------:R-:W2:Y:S01]  /*4990*/  S2R R12, SR_CTAID.X ;  /* 0x00000000000c7919 */ /* 0x000ea20000002500 */
[----:B-1----:R-:W-:Y:S02]  /*49a0*/  IMAD.MOV.U32 R8, RZ, RZ, R16 ;  /* 0x000000ffff087224 */ /* 0x002fe400078e0010 */
[----:B------:R-:W-:Y:S01]  /*49b0*/  IMAD.MOV.U32 R9, RZ, RZ, R17 ;  /* 0x000000ffff097224 */ /* 0x000fe200078e0011 */
[----:B------:R-:W1:Y:S03]  /*49c0*/  S2R R18, SR_CTAID.Y ;  /* 0x0000000000127919 */ /* 0x000e660000002600 */
[----:B------:R-:W3:Y:S08]  /*49d0*/  LDC R0, c[0x0][0x630] ;  /* 0x00018c00ff007b82 */ /* 0x000ef00000000800 */
[----:B------:R-:W4:Y:S01]  /*49e0*/  LDC.64 R14, c[0x0][0x620] ;  /* 0x00018800ff0e7b82 */ /* 0x000f220000000a00 */
[----:B0-----:R-:W-:-:S04]  /*49f0*/  ISETP.NE.U32.AND P0, PT, R10, RZ, PT ;  /* 0x000000ff0a00720c */ /* 0x001fc80003f05070 */
[----:B------:R-:W-:-:S13]  /*4a00*/  ISETP.NE.AND.EX P0, PT, R11, RZ, PT, P0 ;  /* 0x000000ff0b00720c */ /* 0x000fda0003f05300 */
[----:B-1234-:R-:W-:Y:S05]  /*4a10*/  @!P0 BRA `(.L_x_100) ;  /* 0x0000000000288947 */ /* 0x01efea0003800000 */
[----:B------:R-:W0:Y:S02]  /*4a20*/  LDC R3, c[0x0][0x634] ;  /* 0x00018d00ff037b82 */ /* 0x000e240000000800 */
[----:B0-----:R-:W-:-:S05]  /*4a30*/  IADD3 R3, P0, R16, R3, RZ ;  /* 0x0000000310037210 */ /* 0x001fca0007f1e0ff */
        /* <DEDUP_REMOVED lines=8> */
.L_x_100:
[-CC-:B------:R-:W-:Y:S01]  /*4ac0*/  SHF.R.U64 R19, R8, R0.reuse, R9.reuse ;  /* 0x0000000008137219 */ /* 0x180fe20000001209 */
[----:B------:R-:W0:Y:S01]  /*4ad0*/  LDC.64 R24, c[0x0][0x640] ;  /* 0x00019000ff187b82 */ /* 0x000e220000000a00 */
[----:B------:R-:W-:Y:S01]  /*4ae0*/  SHF.R.U32.HI R0, RZ, R0, R9 ;  /* 0x00000000ff007219 */ /* 0x000fe20000011609 */
[----:B------:R-:W-:Y:S01]  /*4af0*/  ULDC UR4, c[0x0][0x150] ;  /* 0x0000540000047ab9 */ /* 0x000fe20000000800 */
[----:B------:R-:W-:Y:S02]  /*4b00*/  IADD3 R3, P0, RZ, -R19, RZ ;  /* 0x80000013ff037210 */ /* 0x000fe40007f1e0ff */
[----:B------:R-:W-:-:S03]  /*4b10*/  I2FP.F32.U32 R7, R12 ;  /* 0x0000000c00077245 */ /* 0x000fc60000201000 */
[----:B------:R-:W1:Y:S01]  /*4b20*/  LDC R6, c[0x0][0x618] ;  /* 0x00018600ff067b82 */ /* 0x000e620000000800 */
[----:B------:R-:W-:Y:S02]  /*4b30*/  IMAD.X R5, RZ, RZ, ~R0, P0 ;  /* 0x000000ffff057224 */ /* 0x000fe400000e0e00 */
[----:B------:R-:W-:Y:S01]  /*4b40*/  FMUL R7, R7, UR4 ;  /* 0x0000000407077c20 */ /* 0x000fe20008400000 */
[----:B------:R-:W-:Y:S01]  /*4b50*/  ULDC UR4, c[0x0][0x154] ;  /* 0x0000550000047ab9 */ /* 0x000fe20000000800 */
[-C--:B------:R-:W-:Y:S02]  /*4b60*/  IMAD R0, R5, R14.reuse, RZ ;  /* 0x0000000e05007224 */ /* 0x080fe400078e02ff */
[C---:B------:R-:W-:Y:S01]  /*4b70*/  IMAD.WIDE.U32 R4, R3.reuse, R14, R16 ;  /* 0x0000000e03047225 */ /* 0x040fe200078e0010 */
[----:B------:R-:W2:Y:S01]  /*4b80*/  LDC R8, c[0x0][0x608] ;  /* 0x00018200ff087b82 */ /* 0x000ea20000000800 */
[----:B------:R-:W3:Y:S02]  /*4b90*/  F2I.U32.TRUNC.NTZ R7, R7 ;  /* 0x0000000700077305 */ /* 0x000ee4000020f000 */
[----:B------:R-:W-:Y:S01]  /*4ba0*/  IMAD R3, R3, R15, R0 ;  /* 0x0000000f03037224 */ /* 0x000fe200078e0200 */
[----:B------:R-:W-:-:S03]  /*4bb0*/  I2FP.F32.U32 R0, R18 ;  /* 0x0000001200007245 */ /* 0x000fc60000201000 */
[----:B------:R-:W-:Y:S01]  /*4bc0*/  IMAD.IADD R3, R5, 0x1, R3 ;  /* 0x0000000105037824 */ /* 0x000fe200078e0203 */
[----:B------:R-:W4:Y:S01]  /*4bd0*/  LDC R11, c[0x0][0x658] ;  /* 0x00019600ff0b7b82 */ /* 0x000f220000000800 */
[----:B0-----:R-:W-:-:S04]  /*4be0*/  ISETP.NE.U32.AND P0, PT, R24, RZ, PT ;  /* 0x000000ff1800720c */ /* 0x001fc80003f05070 */
[----:B------:R-:W-:-:S03]  /*4bf0*/  ISETP.NE.AND.EX P0, PT, R25, RZ, PT, P0 ;  /* 0x000000ff1900720c */ /* 0x000fc60003f05300 */
[----:B------:R-:W0:Y:S01]  /*4c00*/  LDC R9, c[0x0][0x144] ;  /* 0x00005100ff097b82 */ /* 0x000e220000000800 */
[-C--:B-1----:R-:W-:Y:S01]  /*4c10*/  SHF.R.U64 R10, R4, R6.reuse, R3 ;  /* 0x00000006040a7219 */ /* 0x082fe20000001203 */
[----:B---3--:R-:W-:Y:S01]  /*4c20*/  IMAD.MOV R7, RZ, RZ, -R7 ;  /* 0x000000ffff077224 */ /* 0x008fe200078e0a07 */
[----:B------:R-:W-:Y:S01]  /*4c30*/  SHF.R.U32.HI R3, RZ, R6, R3 ;  /* 0x00000006ff037219 */ /* 0x000fe20000011603 */
[----:B------:R-:W-:-:S04]  /*4c40*/  FMUL R6, R0, UR4 ;  /* 0x0000000400067c20 */ /* 0x000fc80008400000 */
[----:B------:R-:W1:Y:S01]  /*4c50*/  LDC R21, c[0x0][0x148] ;  /* 0x00005200ff157b82 */ /* 0x000e620000000800 */
[----:B------:R3:W0:Y:S01]  /*4c60*/  F2I.U32.TRUNC.NTZ R14, R6 ;  /* 0x00000006000e7305 */ /* 0x000622000020f000 */
[-CC-:B--2---:R-:W-:Y:S02]  /*4c70*/  SHF.R.U64 R13, R10, R8.reuse, R3.reuse ;  /* 0x000000080a0d7219 */ /* 0x184fe40000001203 */
[----:B------:R-:W-:-:S04]  /*4c80*/  SHF.R.U32.HI R0, RZ, R8, R3 ;  /* 0x00000008ff007219 */ /* 0x000fc80000011603 */
[----:B------:R-:W2:Y:S01]  /*4c90*/  LDC R20, c[0x0][0x648] ;  /* 0x00019200ff147b82 */ /* 0x000ea20000000800 */
[-CC-:B----4-:R-:W-:Y:S02]  /*4ca0*/  SHF.R.U64 R15, R13, R11.reuse, R0.reuse ;  /* 0x0000000b0d0f7219 */ /* 0x190fe40000001200 */
[----:B------:R-:W-:-:S03]  /*4cb0*/  SHF.R.U32.HI R5, RZ, R11, R0 ;  /* 0x0000000bff057219 */ /* 0x000fc60000011600 */
[----:B------:R-:W-:Y:S02]  /*4cc0*/  IMAD.MOV.U32 R4, RZ, RZ, R15 ;  /* 0x000000ffff047224 */ /* 0x000fe400078e000f */
[----:B------:R-:W4:Y:S01]  /*4cd0*/  LDC R26, c[0x0][0x638] ;  /* 0x00018e00ff1a7b82 */ /* 0x000f220000000800 */
[----:B0-----:R-:W-:-:S07]  /*4ce0*/  IMAD R22, R9, R7, R12 ;  /* 0x0000000709167224 */ /* 0x001fce00078e020c */
[----:B------:R-:W0:Y:S08]  /*4cf0*/  LDC R27, c[0x0][0x610] ;  /* 0x00018400ff1b7b82 */ /* 0x000e300000000800 */
[----:B------:R-:W0:Y:S01]  /*4d00*/  LDC R28, c[0x0][0x600] ;  /* 0x00018000ff1c7b82 */ /* 0x000e220000000800 */
[----:B-123--:R-:W-:Y:S05]  /*4d10*/  @!P0 BRA `(.L_x_101) ;  /* 0x0000000000288947 */ /* 0x00efea0003800000 */
[----:B------:R-:W1:Y:S02]  /*4d20*/  LDC R0, c[0x0][0x64c] ;  /* 0x00019300ff007b82 */ /* 0x000e640000000800 */
[----:B-1----:R-:W-:-:S05]  /*4d30*/  IADD3 R3, P0, R15, R0, RZ ;  /* 0x000000000f037210 */ /* 0x002fca0007f1e0ff */
        /* <DEDUP_REMOVED lines=8> */
.L_x_101:
[----:B------:R-:W-:Y:S01]  /*4dc0*/  ISETP.NE.AND P0, PT, R2, 0x1, PT ;  /* 0x000000010200780c */ /* 0x000fe20003f05270 */
[----:B------:R-:W-:Y:S01]  /*4dd0*/  IMAD.MOV R14, RZ, RZ, -R14 ;  /* 0x000000ffff0e7224 */ /* 0x000fe200078e0a0e */
[----:B------:R-:W-:Y:S02]  /*4de0*/  SHF.R.U64 R0, R4, R20, R5 ;  /* 0x0000001404007219 */ /* 0x000fe40000001205 */
[----:B------:R-:W-:Y:S02]  /*4df0*/  LOP3.LUT R3, R13, R70, RZ, 0xc0, !PT ;  /* 0x000000460d037212 */ /* 0x000fe400078ec0ff */
[----:B------:R-:W-:Y:S01]  /*4e00*/  LOP3.LUT R5, R10, R69, RZ, 0xc0, !PT ;  /* 0x000000450a057212 */ /* 0x000fe200078ec0ff */
[----:B------:R-:W-:Y:S02]  /*4e10*/  IMAD.MOV R4, RZ, RZ, -R0 ;  /* 0x000000ffff047224 */ /* 0x000fe400078e0a00 */
[----:B------:R-:W-:Y:S02]  /*4e20*/  IMAD R3, R66, R0, R3 ;  /* 0x0000000042037224 */ /* 0x000fe400078e0203 */
[----:B----4-:R-:W-:-:S02]  /*4e30*/  IMAD R0, R4, R26, R15 ;  /* 0x0000001a04007224 */ /* 0x010fc400078e020f */
[----:B------:R-:W-:Y:S02]  /*4e40*/  @P0 IMAD R22, R21, R14, R18 ;  /* 0x0000000e15160224 */ /* 0x000fe400078e0212 */
[----:B------:R-:W-:Y:S02]  /*4e50*/  IMAD.MOV.U32 R4, RZ, RZ, 0x1 ;  /* 0x00000001ff047424 */ /* 0x000fe400078e00ff */
[----:B0-----:R-:W-:Y:S02]  /*4e60*/  IMAD R22, R3, R27, R22 ;  /* 0x0000001b03167224 */ /* 0x001fe400078e0216 */
[----:B------:R-:W-:Y:S01]  /*4e70*/  IMAD R3, R0, R28, R5 ;  /* 0x0000001c00037224 */ /* 0x000fe200078e0205 */
[----:B------:R-:W-:-:S04]  /*4e80*/  PRMT R0, R4, 0x7610, R0 ;  /* 0x0000761004007816 */ /* 0x000fc80000000000 */
[----:B------:R-:W-:Y:S02]  /*4e90*/  SEL R18, R3, R22, !P0 ;  /* 0x0000001603127207 */ /* 0x000fe40004000000 */
[----:B------:R-:W-:-:S07]  /*4ea0*/  SEL R22, R22, R3, !P0 ;  /* 0x0000000316167207 */ /* 0x000fce0004000000 */
.L_x_99:
[----:B------:R-:W-:Y:S01]  /*4eb0*/  LOP3.LUT P0, RZ, R0, 0xff, RZ, 0xc0, !PT ;  /* 0x000000ff00ff7812 */ /* 0x000fe2000780c0ff */
[----:B------:R-:W-:Y:S01]  /*4ec0*/  UIMAD.WIDE.U32 UR4, UR38, -0x55555555, URZ ;  /* 0xaaaaaaab260478a5 */ /* 0x000fe2000f8e003f */
[----:B------:R-:W-:-:S03]  /*4ed0*/  LOP3.LUT R75, R75, 0x1, RZ, 0x3c, !PT ;  /* 0x000000014b4b7812 */ /* 0x000fc600078e3cff */
[----:B------:R-:W-:-:S04]  /*4ee0*/  USHF.R.U32.HI UR4, URZ, 0x1, UR5 ;  /* 0x000000013f047899 */ /* 0x000fc80008011605 */
[----:B------:R-:W-:-:S04]  /*4ef0*/  UIMAD UR38, UR4, -0x3, UR38 ;  /* 0xfffffffd042678a4 */ /* 0x000fc8000f8e0226 */
[----:B------:R-:W-:Y:S08]  /*4f00*/  @P0 BRA `(.L_x_102) ;  /* 0xffffffc800340947 */ /* 0x000ff0000383ffff */
[----:B------:R-:W-:Y:S05]  /*4f10*/  EXIT ;  /* 0x000000000000794d */ /* 0x000fea0003800000 */
.L_x_17:
[----:B------:R-:W-:-:S08]  /*4f20*/  ISETP.NE.AND P0, PT, R9, RZ, PT ;  /* 0x000000ff0900720c */ /* 0x000fd00003f05270 */
[----:B0-----:R-:W0:-:S00]  /*4f30*/  USETMAXREG.DEALLOC.CTAPOOL 0x28 ;  /* 0x00000028000079c8 */ /* 0x001e0000080e0500 */
[----:B------:R-:W-:Y:S05]  /*4f40*/  @P0 EXIT ;  /* 0x000000000000094d */ /* 0x000fea0003800000 */
[----:B0-----:R-:W-:Y:S01]  /*4f50*/  LOP3.LUT P0, RZ, R3, 0xff, RZ, 0xc0, !PT ;  /* 0x000000ff03ff7812 */ /* 0x001fe2000780c0ff */
[----:B------:R-:W-:Y:S02]  /*4f60*/  IMAD.MOV.U32 R3, RZ, RZ, 0x1 ;  /* 0x00000001ff037424 */ /* 0x000fe400078e00ff */
[----:B------:R-:W-:-:S10]  /*4f70*/  IMAD.MOV.U32 R8, RZ, RZ, RZ ;  /* 0x000000ffff087224 */ /* 0x000fd400078e00ff */
[----:B------:R-:W-:Y:S05]  /*4f80*/  @!P0 BRA `(.L_x_103) ;  /* 0x0000000c00948947 */ /* 0x000fea0003800000 */
[----:B------:R-:W0:Y:S01]  /*4f90*/  S2UR UR5, SR_CgaCtaId ;  /* 0x00000000000579c3 */ /* 0x000e220000008800 */
[----:B------:R-:W-:Y:S01]  /*4fa0*/  UMOV UR7, 0x1 ;  /* 0x0000000100077882 */ /* 0x000fe20000000000 */
[----:B------:R-:W-:Y:S01]  /*4fb0*/  LOP3.LUT P0, RZ, R4, 0x1f, RZ, 0xc0, !PT ;  /* 0x0000001f04ff7812 */ /* 0x000fe2000780c0ff */
[----:B------:R-:W-:Y:S01]  /*4fc0*/  ULDC UR14, c[0x0][0x658] ;  /* 0x00019600000e7ab9 */ /* 0x000fe20000000800 */
[----:B------:R-:W-:Y:S01]  /*4fd0*/  UMOV UR6, 0xffffffff ;  /* 0xffffffff00067882 */ /* 0x000fe20000000000 */
[----:B------:R-:W-:Y:S01]  /*4fe0*/  BSSY B0, `(.L_x_103) ;  /* 0x00000df000007945 */ /* 0x000fe20003800000 */
[----:B------:R-:W-:Y:S01]  /*4ff0*/  USHF.L.U32 UR6, UR6, UR14, URZ ;  /* 0x0000000e06067299 */ /* 0x000fe2000800063f */
[C---:B------:R-:W-:Y:S01]  /*5000*/  ISETP.NE.AND P2, PT, R5.reuse, RZ, PT ;  /* 0x000000ff0500720c */ /* 0x040fe20003f45270 */
[----:B------:R-:W-:Y:S01]  /*5010*/  IMAD.MOV.U32 R10, RZ, RZ, 0x1 ;  /* 0x00000001ff0a7424 */ /* 0x000fe200078e00ff */
[----:B------:R-:W-:Y:S01]  /*5020*/  ISETP.NE.OR P0, PT, R5, RZ, !P0 ;  /* 0x000000ff0500720c */ /* 0x000fe20004705670 */
[----:B------:R-:W-:Y:S01]  /*5030*/  IMAD.MOV.U32 R3, RZ, RZ, 0x1 ;  /* 0x00000001ff037424 */ /* 0x000fe200078e00ff */
[----:B------:R-:W-:Y:S01]  /*5040*/  LOP3.LUT R9, R23, 0x2, RZ, 0xfc, !PT ;  /* 0x0000000217097812 */ /* 0x000fe200078efcff */
[----:B------:R-:W-:Y:S01]  /*5050*/  IMAD.MOV.U32 R8, RZ, RZ, RZ ;  /* 0x000000ffff087224 */ /* 0x000fe200078e00ff */
[----:B------:R-:W-:Y:S01]  /*5060*/  ULDC UR13, c[0x0][0x600] ;  /* 0x00018000000d7ab9 */ /* 0x000fe20000000800 */
[----:B------:R-:W-:Y:S01]  /*5070*/  UMOV UR23, 0x5 ;  /* 0x0000000500177882 */ /* 0x000fe20000000000 */
[----:B------:R-:W-:-:S02]  /*5080*/  UIADD3 UR42, UR40, 0x1, URZ ;  /* 0x00000001282a7890 */ /* 0x000fc4000fffe03f */
[----:B------:R-:W-:Y:S02]  /*5090*/  UIADD3 UR13, UR13, -0x1, URZ ;  /* 0xffffffff0d0d7890 */ /* 0x000fe4000fffe03f */
[----:B------:R-:W-:Y:S02]  /*50a0*/  USHF.L.U32 UR14, UR7, UR14, URZ ;  /* 0x0000000e070e7299 */ /* 0x000fe4000800063f */
[----:B------:R-:W-:Y:S01]  /*50b0*/  ULOP3.LUT UR21, URZ, UR6, URZ, 0x33, !UPT ;  /* 0x000000063f157292 */ /* 0x000fe2000f8e333f */
[----:B------:R-:W-:Y:S01]  /*50c0*/  ULDC.64 UR30, c[0x0][0x198] ;  /* 0x00006600001e7ab9 */ /* 0x000fe20000000a00 */
[----:B0-----:R-:W-:Y:S02]  /*50d0*/  ULOP3.LUT UR4, UR5, 0x1, URZ, 0xc0, !UPT ;  /* 0x0000000105047892 */ /* 0x001fe4000f8ec03f */
[----:B------:R-:W-:Y:S02]  /*50e0*/  USHF.R.U32.HI UR41, URZ, 0x1, UR5 ;  /* 0x000000013f297899 */ /* 0x000fe40008011605 */
[----:B------:R-:W-:-:S02]  /*50f0*/  USHF.L.U32 UR15, UR5, 0x5, URZ ;  /* 0x00000005050f7899 */ /* 0x000fc4000800063f */
[----:B------:R-:W-:Y:S02]  /*5100*/  USHF.L.U32 UR37, UR5, 0xa, URZ ;  /* 0x0000000a05257899 */ /* 0x000fe4000800063f */
[----:B------:R-:W-:Y:S02]  /*5110*/  ULOP3.LUT UR5, UR5, 0xfffffffe, URZ, 0xc0, !UPT ;  /* 0xfffffffe05057892 */ /* 0x000fe4000f8ec03f */
[----:B------:R-:W-:Y:S02]  /*5120*/  UISETP.GT.U32.AND UP0, UPT, UR4, 0xffff, UPT ;  /* 0x0000ffff0400788c */ /* 0x000fe4000bf04070 */
[----:B------:R-:W-:Y:S02]  /*5130*/  USHF.L.U32 UR22, UR7, UR5, URZ ;  /* 0x0000000507167299 */ /* 0x000fe4000800063f */
[----:B------:R-:W-:Y:S02]  /*5140*/  ULOP3.LUT UR5, UR5, 0x1, URZ, 0xfc, !UPT ;  /* 0x0000000105057892 */ /* 0x000fe4000f8efc3f */
[----:B------:R-:W-:-:S02]  /*5150*/  USEL UR4, UR4, 0xffff, !UP0 ;  /* 0x0000ffff04047887 */ /* 0x000fc4000c000000 */
[----:B------:R-:W-:Y:S02]  /*5160*/  USHF.L.U32 UR5, UR7, UR5, URZ ;  /* 0x0000000507057299 */ /* 0x000fe4000800063f */
[----:B------:R-:W-:Y:S02]  /*5170*/  ULOP3.LUT UR4, UR4, 0xffff, URZ, 0xc0, !UPT ;  /* 0x0000ffff04047892 */ /* 0x000fe4000f8ec03f */
[----:B------:R-:W-:Y:S02]  /*5180*/  ULOP3.LUT UR15, UR15, 0x20, URZ, 0xc0, !UPT ;  /* 0x000000200f0f7892 */ /* 0x000fe4000f8ec03f */
[----:B------:R-:W-:Y:S02]  /*5190*/  ULOP3.LUT UR22, UR22, UR5, URZ, 0xfc, !UPT ;  /* 0x0000000516167292 */ /* 0x000fe4000f8efc3f */
[----:B------:R-:W-:-:S12]  /*51a0*/  USHF.L.U32 UR23, UR23, UR4, URZ ;  /* 0x0000000417177299 */ /* 0x000fd8000800063f */
.L_x_115:
[----:B------:R-:W-:-:S03]  /*51b0*/  UMOV UR4, 0xffffffff ;  /* 0xffffffff00047882 */ /* 0x000fc60000000000 */
[----:B------:R-:W-:Y:S05]  /*51c0*/  BRA.DIV UR4, `(.L_x_104) ;  /* 0x0000000e04fc7947 */ /* 0x000fea000b800000 */
[----:B------:R-:W-:-:S13]  /*51d0*/  ELECT P6, URZ, PT ;  /* 0x00000000003f782f */ /* 0x000fda00038c0000 */
.L_x_127:
[----:B------:R-:W0:Y:S01]  /*51e0*/  LDC R4, c[0x0][0x28c] ;  /* 0x0000a300ff047b82 */ /* 0x000e220000000800 */
[----:B------:R-:W-:Y:S01]  /*51f0*/  BSSY B1, `(.L_x_105) ;  /* 0x0000049000017945 */ /* 0x000fe20003800000 */
[----:B0-----:R-:W-:-:S13]  /*5200*/  ISETP.LT.OR P6, PT, R4, 0x1, !P6 ;  /* 0x000000010400780c */ /* 0x001fda00077c1670 */
[----:B------:R-:W-:Y:S05]  /*5210*/  @P6 BRA `(.L_x_106) ;  /* 0x0000000400186947 */ /* 0x000fea0003800000 */
[----:B------:R-:W-:Y:S01]  /*5220*/  LEA R22, R22, UR41, 0x1 ;  /* 0x0000002916167c11 */ /* 0x000fe2000f8e08ff */
[----:B------:R-:W-:Y:S01]  /*5230*/  IMAD.MOV.U32 R13, RZ, RZ, RZ ;  /* 0x000000ffff0d7224 */ /* 0x000fe200078e00ff */
[----:B------:R-:W-:Y:S01]  /*5240*/  LEA R18, R18, UR15, 0x6 ;  /* 0x0000000f12127c11 */ /* 0x000fe2000f8e30ff */
[----:B------:R-:W-:Y:S02]  /*5250*/  IMAD.U32 R14, RZ, RZ, UR42 ;  /* 0x0000002aff0e7e24 */ /* 0x000fe4000f8e00ff */
[----:B------:R-:W-:Y:S02]  /*5260*/  IMAD.MOV.U32 R4, RZ, RZ, R3 ;  /* 0x000000ffff047224 */ /* 0x000fe400078e0003 */
[----:B------:R-:W-:Y:S02]  /*5270*/  IMAD.MOV.U32 R5, RZ, RZ, R8 ;  /* 0x000000ffff057224 */ /* 0x000fe400078e0008 */
[----:B------:R-:W-:-:S07]  /*5280*/  IMAD.SHL.U32 R22, R22, 0x20, RZ ;  /* 0x0000002016167824 */ /* 0x000fce00078e00ff */
.L_x_110:
[----:B------:R-:W0:Y:S01]  /*5290*/  S2R R7, SR_CgaCtaId ;  /* 0x0000000000077919 */ /* 0x000e220000008800 */
[----:B------:R-:W-:-:S04]  /*52a0*/  MOV R6, 0x400 ;  /* 0x0000040000067802 */ /* 0x000fc80000000f00 */
[----:B0-----:R-:W-:Y:S02]  /*52b0*/  LEA R12, R7, R6, 0x18 ;  /* 0x00000006070c7211 */ /* 0x001fe400078ec0ff */
[----:B------:R-:W-:Y:S01]  /*52c0*/  SHF.L.U32 R6, R4, 0x1f, RZ ;  /* 0x0000001f04067819 */ /* 0x000fe200000006ff */
[----:B------:R-:W0:Y:S02]  /*52d0*/  @!P2 LDC R7, c[0x0][0x500] ;  /* 0x00014000ff07ab82 */ /* 0x000e240000000800 */
[----:B------:R-:W-:-:S04]  /*52e0*/  IMAD R11, R5, 0x8, R12 ;  /* 0x00000008050b7824 */ /* 0x000fc800078e020c */
[----:B------:R-:W1:Y:S02]  /*52f0*/  SYNCS.PHASECHK.TRANS64.TRYWAIT P1, [R11+URZ+0x18], R6 ;  /* 0x000018060b0075a7 */ /* 0x000e64000802017f */
[----:B-1----:R-:W-:Y:S05]  /*5300*/  @!P1 BRA `(.L_x_107) ;  /* 0x0000000c00cc9947 */ /* 0x002fea0003800000 */
.L_x_128:
[----:B-1----:R-:W-:Y:S01]  /*5310*/  PRMT R6, R9, 0x9910, RZ ;  /* 0x0000991009067816 */ /* 0x002fe200000000ff */
[----:B0-----:R0:W-:Y:S03]  /*5320*/  @!P2 SYNCS.ARRIVE.TRANS64 RZ, [R11+URZ], R7 ;  /* 0x000000070bffa9a7 */ /* 0x0011e6000800003f */
[----:B------:R-:W-:-:S13]  /*5330*/  ISETP.NE.AND P1, PT, R6, 0x2, PT ;  /* 0x000000020600780c */ /* 0x000fda0003f25270 */
[----:B0-----:R-:W-:Y:S05]  /*5340*/  @P1 BRA `(.L_x_108) ;  /* 0x0000000000041947 */ /* 0x001fea0003800000 */
[----:B------:R-:W-:Y:S01]  /*5350*/  BPT.TRAP 0x1 ;  /* 0x000000040000795c */ /* 0x000fe20000300000 */
.L_x_108:
[----:B------:R-:W-:Y:S05]  /*5360*/  @P0 BRA `(.L_x_109) ;  /* 0x0000000000040947 */ /* 0x000fea0003800000 */
[----:B------:R-:W-:Y:S01]  /*5370*/  BPT.TRAP 0x1 ;  /* 0x000000040000795c */ /* 0x000fe20000300000 */
.L_x_109:
[----:B------:R-:W-:Y:S01]  /*5380*/  R2UR UR8, R5 ;  /* 0x00000000050872ca */ /* 0x000fe200000e0000 */
[----:B------:R-:W-:Y:S01]  /*5390*/  VIADD R14, R14, 0xffffffff ;  /* 0xffffffff0e0e7836 */ /* 0x000fe20000000000 */
[----:B------:R-:W-:Y:S01]  /*53a0*/  R2UR UR10, R12 ;  /* 0x000000000c0a72ca */ /* 0x000fe200000e0000 */
[----:B------:R-:W-:Y:S01]  /*53b0*/  UIADD3 UR4, UP0, UR30, 0xf0, URZ ;  /* 0x000000f01e047890 */ /* 0x000fe2000ff1e03f */
[----:B------:R-:W-:Y:S01]  /*53c0*/  R2UR UR34, R13 ;  /* 0x000000000d2272ca */ /* 0x000fe200000e0000 */
[----:B------:R-:W-:Y:S01]  /*53d0*/  UIADD3 UR38, UP1, UR30, 0x1f0, URZ ;  /* 0x000001f01e267890 */ /* 0x000fe2000ff3e03f */
[----:B------:R-:W-:Y:S01]  /*53e0*/  R2UR UR33, R11 ;  /* 0x000000000b2172ca */ /* 0x000fe200000e0000 */
[----:B------:R-:W-:Y:S01]  /*53f0*/  UIADD3.X UR5, URZ, UR31, URZ, UP0, !UPT ;  /* 0x0000001f3f057290 */ /* 0x000fe200087fe43f */
[----:B------:R-:W-:Y:S01]  /*5400*/  R2UR UR35, R22 ;  /* 0x00000000162372ca */ /* 0x000fe200000e0000 */
[----:B------:R-:W-:Y:S01]  /*5410*/  UPRMT UR29, URZ, 0x5410, UR23 ;  /* 0x000054103f1d7896 */ /* 0x000fe20008000017 */
[----:B------:R-:W-:Y:S01]  /*5420*/  R2UR UR36, R19 ;  /* 0x00000000132472ca */ /* 0x000fe200000e0000 */
[----:B------:R-:W-:Y:S01]  /*5430*/  UIADD3.X UR39, URZ, UR31, URZ, UP1, !UPT ;  /* 0x0000001f3f277290 */ /* 0x000fe20008ffe43f */
[----:B------:R-:W-:Y:S01]  /*5440*/  R2UR UR19, R18 ;  /* 0x00000000121372ca */ /* 0x000fe200000e0000 */
[----:B------:R-:W-:Y:S01]  /*5450*/  USHF.L.U32 UR8, UR8, 0xc, URZ ;  /* 0x0000000c08087899 */ /* 0x000fe2000800063f */
[----:B------:R-:W-:Y:S01]  /*5460*/  ISETP.GT.AND P3, PT, R14, 0x1, PT ;  /* 0x000000010e00780c */ /* 0x000fe20003f64270 */
[----:B------:R-:W-:Y:S01]  /*5470*/  UPRMT UR43, URZ, 0x5410, UR22 ;  /* 0x000054103f2b7896 */ /* 0x000fe20008000016 */
[----:B------:R-:W-:Y:S01]  /*5480*/  VIADD R5, R5, 0x1 ;  /* 0x0000000105057836 */ /* 0x000fe20000000000 */
[----:B------:R-:W-:Y:S01]  /*5490*/  ULEA UR9, UR41, UR8, 0xa ;  /* 0x0000000829097291 */ /* 0x000fe2000f8e503f */
[----:B------:R-:W-:Y:S01]  /*54a0*/  VIADD R13, R13, 0x40 ;  /* 0x000000400d0d7836 */ /* 0x000fe20000000000 */
[----:B------:R-:W-:-:S02]  /*54b0*/  ULOP3.LUT UR8, UR8, 0x400, UR37, 0xf8, !UPT ;  /* 0x0000040008087892 */ /* 0x000fc4000f8ef825 */
[----:B------:R-:W-:Y:S01]  /*54c0*/  ULEA UR24, UR9, UR10, 0x2 ;  /* 0x0000000a09187291 */ /* 0x000fe2000f8e103f */
[C---:B------:R-:W-:Y:S01]  /*54d0*/  ISETP.NE.AND P1, PT, R5.reuse, 0x3, PT ;  /* 0x000000030500780c */ /* 0x040fe20003f25270 */
[----:B------:R-:W-:Y:S02]  /*54e0*/  ULEA UR8, UR8, UR10, 0x2 ;  /* 0x0000000a08087291 */ /* 0x000fe4000f8e103f */
[----:B------:R-:W-:Y:S01]  /*54f0*/  UIADD3 UR32, UR24, 0x100, URZ ;  /* 0x0000010018207890 */ /* 0x000fe2000fffe03f */
[----:B------:R-:W-:Y:S01]  /*5500*/  SEL R7, RZ, 0x1, P1 ;  /* 0x00000001ff077807 */ /* 0x000fe20000800000 */
[----:B------:R-:W-:Y:S01]  /*5510*/  UIADD3 UR26, UR34, 0x20, URZ ;  /* 0x00000020221a7890 */ /* 0x000fe2000fffe03f */
[----:B------:R-:W-:Y:S01]  /*5520*/  SEL R5, R5, RZ, P1 ;  /* 0x000000ff05057207 */ /* 0x000fe20000800000 */
[----:B------:R-:W-:Y:S01]  /*5530*/  UIADD3 UR24, UR24, 0x2100, URZ ;  /* 0x0000210018187890 */ /* 0x000fe2000fffe03f */
[----:B------:R-:W-:Y:S01]  /*5540*/  LOP3.LUT R4, R4, R7, RZ, 0x3c, !PT ;  /* 0x0000000704047212 */ /* 0x000fe200078e3cff */
[----:B------:R-:W-:-:S02]  /*5550*/  UIADD3 UR16, UR8, 0xc100, URZ ;  /* 0x0000c10008107890 */ /* 0x000fc4000fffe03f */
[----:B------:R-:W-:Y:S01]  /*5560*/  UIADD3 UR8, UR8, 0xe100, URZ ;  /* 0x0000e10008087890 */ /* 0x000fe2000fffe03f */
[----:B------:R-:W-:Y:S01]  /*5570*/  UMOV UR6, 0x0 ;  /* 0x0000000000067882 */ /* 0x000fe20000000000 */
[----:B------:R-:W-:Y:S01]  /*5580*/  UMOV UR7, 0x10000000 ;  /* 0x1000000000077882 */ /* 0x000fe20000000000 */
[----:B------:R-:W-:Y:S01]  /*5590*/  UMOV UR25, UR33 ;  /* 0x0000002100197c82 */ /* 0x000fe20008000000 */
[----:B------:R-:W-:Y:S01]  /*55a0*/  UMOV UR27, UR35 ;  /* 0x00000023001b7c82 */ /* 0x000fe20008000000 */
[----:B------:R-:W-:Y:S01]  /*55b0*/  UMOV UR28, UR36 ;  /* 0x00000024001c7c82 */ /* 0x000fe20008000000 */
[----:B------:R-:W-:Y:S01]  /*55c0*/  UMOV UR17, UR33 ;  /* 0x0000002100117c82 */ /* 0x000fe20008000000 */
[----:B------:R-:W-:Y:S01]  /*55d0*/  UMOV UR18, UR34 ;  /* 0x0000002200127c82 */ /* 0x000fe20008000000 */
[----:B------:R-:W-:Y:S01]  /*55e0*/  UMOV UR20, UR36 ;  /* 0x0000002400147c82 */ /* 0x000fe20008000000 */
[----:B------:R0:W-:Y:S01]  /*55f0*/  UTMALDG.3D.MULTICAST [UR32], [UR4], UR29, desc[UR6] ;  /* 0x00000620040073b4 */ /* 0x0001e2000801181d */
[----:B------:R-:W-:Y:S01]  /*5600*/  UMOV UR9, UR33 ;  /* 0x0000002100097c82 */ /* 0x000fe20008000000 */
[----:B------:R-:W-:Y:S01]  /*5610*/  UMOV UR11, UR19 ;  /* 0x00000013000b7c82 */ /* 0x000fe20008000000 */
[----:B------:R-:W-:Y:S01]  /*5620*/  UMOV UR12, UR36 ;  /* 0x00000024000c7c82 */ /* 0x000fe20008000000 */
[----:B------:R-:W-:Y:S01]  /*5630*/  UMOV UR10, UR26 ;  /* 0x0000001a000a7c82 */ /* 0x000fe20008000000 */
[----:B------:R0:W-:Y:S01]  /*5640*/  UTMALDG.3D.MULTICAST [UR24], [UR4], UR29, desc[UR6] ;  /* 0x00000618040073b4 */ /* 0x0001e2000801181d */
[----:B------:R0:W-:Y:S01]  /*5650*/  UTMALDG.3D.MULTICAST [UR16], [UR38], UR43, desc[UR6] ;  /* 0x00000610260073b4 */ /* 0x0001e2000801182b */
[----:B------:R0:W-:Y:S02]  /*5660*/  UTMALDG.3D.MULTICAST [UR8], [UR38], UR43, desc[UR6] ;  /* 0x00000608260073b4 */ /* 0x0001e4000801182b */
[----:B0-----:R-:W-:Y:S05]  /*5670*/  @P3 BRA `(.L_x_110) ;  /* 0xfffffffc00043947 */ /* 0x001fea000383ffff */
.L_x_106:
[----:B------:R-:W-:Y:S05]  /*5680*/  BSYNC B1 ;  /* 0x0000000000017941 */ /* 0x000fea0003800000 */
.L_x_105:
[----:B------:R-:W2:Y:S01]  /*5690*/  LDL.64 R20, [R1] ;  /* 0x0000000001147983 */ /* 0x000ea20000100a00 */
[----:B------:R-:W-:Y:S01]  /*56a0*/  LOP3.LUT P4, RZ, R10, 0xff, RZ, 0xc0, !PT ;  /* 0x000000ff0aff7812 */ /* 0x000fe2000788c0ff */
[----:B------:R-:W-:Y:S01]  /*56b0*/  VIADD R7, R8, UR40 ;  /* 0x0000002808077c36 */ /* 0x000fe20008000000 */
[----:B------:R-:W-:Y:S01]  /*56c0*/  ULDC.64 UR4, c[0x0][0x650] ;  /* 0x0001940000047ab9 */ /* 0x000fe20000000a00 */
[----:B------:R-:W-:Y:S01]  /*56d0*/  IMAD.U32 R8, RZ, RZ, UR40 ;  /* 0x00000028ff087e24 */ /* 0x000fe2000f8e00ff */
[----:B------:R-:W-:Y:S01]  /*56e0*/  UISETP.GE.U32.AND UP0, UPT, UR40, 0x3, UPT ;  /* 0x000000032800788c */ /* 0x000fe2000bf06070 */
[----:B------:R-:W-:Y:S01]  /*56f0*/  BSSY B1, `(.L_x_111) ;  /* 0x000006b000017945 */ /* 0x000fe20003800000 */
[----:B------:R-:W-:Y:S01]  /*5700*/  ISETP.GT.U32.AND P1, PT, R7, 0x2, PT ;  /* 0x000000020700780c */ /* 0x000fe20003f24070 */
[----:B------:R-:W-:Y:S01]  /*5710*/  IMAD.MOV.U32 R22, RZ, RZ, -0x1 ;  /* 0xffffffffff167424 */ /* 0x000fe200078e00ff */
[----:B------:R-:W-:Y:S01]  /*5720*/  PRMT R10, RZ, 0x7610, R10 ;  /* 0x00007610ff0a7816 */ /* 0x000fe2000000000a */
[----:B------:R-:W-:Y:S01]  /*5730*/  IMAD.MOV.U32 R18, RZ, RZ, -0x1 ;  /* 0xffffffffff127424 */ /* 0x000fe200078e00ff */
[----:B------:R-:W-:Y:S01]  /*5740*/  ISETP.LT.U32.AND P1, PT, R8, 0x3, P1 ;  /* 0x000000030800780c */ /* 0x000fe20000f21070 */
[----:B------:R-:W-:Y:S01]  /*5750*/  IMAD.MOV.U32 R19, RZ, RZ, -0x1 ;  /* 0xffffffffff137424 */ /* 0x000fe200078e00ff */
[----:B------:R-:W-:Y:S01]  /*5760*/  PLOP3.LUT P3, PT, PT, PT, UP0, 0x80, 0x0 ;  /* 0x000000000000781c */ /* 0x000fe20003f6f008 */
[----:B------:R-:W0:Y:S01]  /*5770*/  @P4 S2R R5, SR_CgaCtaId ;  /* 0x0000000000054919 */ /* 0x000e220000008800 */
[----:B------:R-:W-:-:S04]  /*5780*/  @P4 MOV R4, 0x400 ;  /* 0x0000040000044802 */ /* 0x000fc80000000f00 */
[----:B0-----:R-:W-:Y:S01]  /*5790*/  @P4 LEA R6, R5, R4, 0x18 ;  /* 0x0000000405064211 */ /* 0x001fe200078ec0ff */
[----:B------:R-:W-:Y:S01]  /*57a0*/  IMAD.WIDE.U32 R4, R7, -0x55555555, RZ ;  /* 0xaaaaaaab07047825 */ /* 0x000fe200078e00ff */
[----:B------:R-:W-:Y:S02]  /*57b0*/  SEL R4, RZ, 0x1, !P1 ;  /* 0x00000001ff047807 */ /* 0x000fe40004800000 */
[----:B------:R0:W-:Y:S02]  /*57c0*/  @P4 SYNCS.ARRIVE.TRANS64.A1T0 RZ, [R6+URZ+0x68], RZ ;  /* 0x000068ff06ff49a7 */ /* 0x0001e4000810003f */
[----:B------:R-:W-:Y:S02]  /*57d0*/  LOP3.LUT R3, R3, R4, RZ, 0x3c, !PT ;  /* 0x0000000403037212 */ /* 0x000fe400078e3cff */
[----:B------:R-:W-:Y:S02]  /*57e0*/  PRMT R4, RZ, 0x7610, R4 ;  /* 0x00007610ff047816 */ /* 0x000fe40000000004 */
[----:B0-----:R-:W-:-:S04]  /*57f0*/  SHF.R.U32.HI R6, RZ, 0x1, R5 ;  /* 0x00000001ff067819 */ /* 0x001fc80000011605 */
[----:B------:R-:W-:Y:S01]  /*5800*/  @P3 LOP3.LUT R3, R3, 0x1, R6, 0x78, !PT ;  /* 0x0000000103033812 */ /* 0x000fe200078e7806 */
[----:B------:R-:W-:Y:S01]  /*5810*/  IMAD R8, R6, -0x3, R7 ;  /* 0xfffffffd06087824 */ /* 0x000fe200078e0207 */
[----:B--2---:R-:W-:-:S04]  /*5820*/  IADD3 R16, P4, R16, R20, RZ ;  /* 0x0000001410107210 */ /* 0x004fc80007f9e0ff */
[----:B------:R-:W-:Y:S01]  /*5830*/  ISETP.GE.U32.AND P1, PT, R16, UR4, PT ;  /* 0x0000000410007c0c */ /* 0x000fe2000bf26070 */
[----:B------:R-:W-:-:S05]  /*5840*/  IMAD.X R17, R17, 0x1, R0, P4 ;  /* 0x0000000111117824 */ /* 0x000fca00020e0600 */
[----:B------:R-:W-:-:S13]  /*5850*/  ISETP.GE.U32.AND.EX P1, PT, R17, UR5, PT, P1 ;  /* 0x0000000511007c0c */ /* 0x000fda000bf26110 */
[----:B------:R-:W-:Y:S05]  /*5860*/  @P1 BRA `(.L_x_112) ;  /* 0x00000004004c1947 */ /* 0x000fea0003800000 */
[----:B------:R-:W0:Y:S01]  /*5870*/  S2R R12, SR_CTAID.X ;  /* 0x00000000000c7919 */ /* 0x000e220000002500 */
[----:B------:R-:W-:Y:S01]  /*5880*/  ULDC.64 UR4, c[0x0][0x628] ;  /* 0x00018a0000047ab9 */ /* 0x000fe20000000a00 */
[----:B------:R-:W1:Y:S01]  /*5890*/  LDC R13, c[0x0][0x144] ;  /* 0x00005100ff0d7b82 */ /* 0x000e620000000800 */
[----:B------:R-:W-:Y:S01]  /*58a0*/  ISETP.NE.U32.AND P1, PT, RZ, UR4, PT ;  /* 0x00000004ff007c0c */ /* 0x000fe2000bf25070 */
[----:B------:R-:W2:Y:S01]  /*58b0*/  S2R R11, SR_CTAID.Y ;  /* 0x00000000000b7919 */ /* 0x000ea20000002600 */
[----:B------:R-:W-:Y:S01]  /*58c0*/  ULDC UR6, c[0x0][0x150] ;  /* 0x0000540000067ab9 */ /* 0x000fe20000000800 */
[----:B------:R-:W-:Y:S01]  /*58d0*/  ULDC UR7, c[0x0][0x630] ;  /* 0x00018c0000077ab9 */ /* 0x000fe20000000800 */
[----:B------:R-:W-:Y:S01]  /*58e0*/  ISETP.NE.AND.EX P1, PT, RZ, UR5, PT, P1 ;  /* 0x00000005ff007c0c */ /* 0x000fe2000bf25310 */
[----:B------:R-:W-:Y:S01]  /*58f0*/  IMAD.MOV.U32 R4, RZ, RZ, R16 ;  /* 0x000000ffff047224 */ /* 0x000fe200078e0010 */
[----:B0-----:R-:W-:-:S05]  /*5900*/  I2FP.F32.U32 R5, R12 ;  /* 0x0000000c00057245 */ /* 0x001fca0000201000 */
[----:B------:R-:W-:Y:S01]  /*5910*/  FMUL R14, R5, UR6 ;  /* 0x00000006050e7c20 */ /* 0x000fe20008400000 */
[----:B------:R-:W-:-:S05]  /*5920*/  IMAD.MOV.U32 R5, RZ, RZ, R17 ;  /* 0x000000ffff057224 */ /* 0x000fca00078e0011 */
[----:B--2---:R-:W-:Y:S05]  /*5930*/  @!P1 BRA `(.L_x_113) ;  /* 0x0000000000289947 */ /* 0x004fea0003800000 */
[----:B------:R-:W-:Y:S02]  /*5940*/  ULDC UR6, c[0x0][0x634] ;  /* 0x00018d0000067ab9 */ /* 0x000fe40000000800 */
[----:B------:R-:W-:-:S05]  /*5950*/  IADD3 R5, P1, R16, UR6, RZ ;  /* 0x0000000610057c10 */ /* 0x000fca000ff3e0ff */
[----:B------:R-:W-:-:S04]  /*5960*/  IMAD.X R15, RZ, RZ, R17, P1 ;  /* 0x000000ffff0f7224 */ /* 0x000fc800008e0611 */
[----:B------:R-:W-:-:S04]  /*5970*/  IMAD.WIDE.U32 R6, R15, UR4, RZ ;  /* 0x000000040f067c25 */ /* 0x000fc8000f8e00ff */
[----:B------:R-:W-:-:S04]  /*5980*/  IMAD.WIDE.U32 R6, P1, R5, UR5, R6 ;  /* 0x0000000505067c25 */ /* 0x000fc8000f820006 */
[----:B------:R-:W-:-:S04]  /*5990*/  IMAD.WIDE.U32 R4, R5, UR4, RZ ;  /* 0x0000000405047c25 */ /* 0x000fc8000f8e00ff */
[----:B------:R-:W-:Y:S01]  /*59a0*/  IMAD.MOV.U32 R4, RZ, RZ, R7 ;  /* 0x000000ffff047224 */ /* 0x000fe200078e0007 */
[----:B------:R-:W-:Y:S01]  /*59b0*/  IADD3 RZ, P3, R5, R6, RZ ;  /* 0x0000000605ff7210 */ /* 0x000fe20007f7e0ff */
[----:B------:R-:W-:-:S04]  /*59c0*/  IMAD.X R5, RZ, RZ, RZ, P1 ;  /* 0x000000ffff057224 */ /* 0x000fc800008e06ff */
[----:B------:R-:W-:-:S08]  /*59d0*/  IMAD.WIDE.U32.X R4, R15, UR5, R4, P3 ;  /* 0x000000050f047c25 */ /* 0x000fd000098e0404 */
.L_x_113:
[--C-:B------:R-:W-:Y:S01]  /*59e0*/  SHF.R.U64 R19, R4, UR7, R5.reuse ;  /* 0x0000000704137c19 */ /* 0x100fe20008001205 */
[----:B------:R-:W0:Y:S01]  /*59f0*/  F2I.U32.TRUNC.NTZ R14, R14 ;  /* 0x0000000e000e7305 */ /* 0x000e22000020f000 */
[----:B------:R-:W-:Y:S01]  /*5a00*/  SHF.R.U32.HI R4, RZ, UR7, R5 ;  /* 0x00000007ff047c19 */ /* 0x000fe20008011605 */
[----:B------:R-:W-:Y:S01]  /*5a10*/  ULDC.64 UR4, c[0x0][0x620] ;  /* 0x0001880000047ab9 */ /* 0x000fe20000000a00 */
[----:B------:R-:W-:Y:S01]  /*5a20*/  IADD3 R7, P1, RZ, -R19, RZ ;  /* 0x80000013ff077210 */ /* 0x000fe20007f3e0ff */
[----:B------:R-:W-:Y:S01]  /*5a30*/  ULDC.64 UR6, c[0x0][0x640] ;  /* 0x0001900000067ab9 */ /* 0x000fe20000000a00 */
[----:B------:R-:W2:Y:S03]  /*5a40*/  LDC R18, c[0x0][0x148] ;  /* 0x00005200ff127b82 */ /* 0x000ea60000000800 */
[----:B------:R-:W-:Y:S01]  /*5a50*/  IMAD.X R4, RZ, RZ, ~R4, P1 ;  /* 0x000000ffff047224 */ /* 0x000fe200008e0e04 */
[----:B------:R-:W-:-:S03]  /*5a60*/  ISETP.NE.U32.AND P1, PT, RZ, UR6, PT ;  /* 0x00000006ff007c0c */ /* 0x000fc6000bf25070 */
[----:B------:R-:W-:Y:S01]  /*5a70*/  IMAD R6, R4, UR4, RZ ;  /* 0x0000000404067c24 */ /* 0x000fe2000f8e02ff */
[----:B------:R-:W-:Y:S01]  /*5a80*/  ISETP.NE.AND.EX P1, PT, RZ, UR7, PT, P1 ;  /* 0x00000007ff007c0c */ /* 0x000fe2000bf25310 */
[----:B------:R-:W-:Y:S01]  /*5a90*/  IMAD.WIDE.U32 R4, R7, UR4, R16 ;  /* 0x0000000407047c25 */ /* 0x000fe2000f8e0010 */
[----:B------:R-:W-:-:S03]  /*5aa0*/  ULDC UR4, c[0x0][0x618] ;  /* 0x0001860000047ab9 */ /* 0x000fc60000000800 */
[----:B------:R-:W-:Y:S01]  /*5ab0*/  IMAD R7, R7, UR5, R6 ;  /* 0x0000000507077c24 */ /* 0x000fe2000f8e0206 */
[----:B------:R-:W-:Y:S01]  /*5ac0*/  ULDC UR5, c[0x0][0x154] ;  /* 0x0000550000057ab9 */ /* 0x000fe20000000800 */
[----:B0-----:R-:W-:Y:S02]  /*5ad0*/  IMAD.MOV R6, RZ, RZ, -R14 ;  /* 0x000000ffff067224 */ /* 0x001fe400078e0a0e */
[----:B------:R-:W-:Y:S02]  /*5ae0*/  IMAD.IADD R5, R5, 0x1, R7 ;  /* 0x0000000105057824 */ /* 0x000fe400078e0207 */
[----:B-1----:R-:W-:Y:S01]  /*5af0*/  IMAD R12, R13, R6, R12 ;  /* 0x000000060d0c7224 */ /* 0x002fe200078e020c */
[----:B------:R-:W-:Y:S02]  /*5b00*/  I2FP.F32.U32 R6, R11 ;  /* 0x0000000b00067245 */ /* 0x000fe40000201000 */
[--C-:B------:R-:W-:Y:S02]  /*5b10*/  SHF.R.U64 R13, R4, UR4, R5.reuse ;  /* 0x00000004040d7c19 */ /* 0x100fe40008001205 */
[----:B------:R-:W-:Y:S01]  /*5b20*/  SHF.R.U32.HI R4, RZ, UR4, R5 ;  /* 0x00000004ff047c19 */ /* 0x000fe20008011605 */
[----:B------:R-:W-:Y:S01]  /*5b30*/  FMUL R6, R6, UR5 ;  /* 0x0000000506067c20 */ /* 0x000fe20008400000 */
[----:B------:R-:W-:-:S02]  /*5b40*/  ULDC UR4, c[0x0][0x608] ;  /* 0x0001820000047ab9 */ /* 0x000fc40000000800 */
[--C-:B------:R-:W-:Y:S01]  /*5b50*/  SHF.R.U64 R15, R13, UR4, R4.reuse ;  /* 0x000000040d0f7c19 */ /* 0x100fe20008001204 */
[----:B------:R0:W1:Y:S01]  /*5b60*/  F2I.U32.TRUNC.NTZ R20, R6 ;  /* 0x0000000600147305 */ /* 0x000062000020f000 */
[----:B------:R-:W-:Y:S01]  /*5b70*/  SHF.R.U32.HI R4, RZ, UR4, R4 ;  /* 0x00000004ff047c19 */ /* 0x000fe20008011604 */
[----:B------:R-:W-:-:S03]  /*5b80*/  ULDC UR4, c[0x0][0x658] ;  /* 0x0001960000047ab9 */ /* 0x000fc60000000800 */
[--C-:B------:R-:W-:Y:S02]  /*5b90*/  SHF.R.U64 R14, R15, UR4, R4.reuse ;  /* 0x000000040f0e7c19 */ /* 0x100fe40008001204 */
[----:B------:R-:W-:-:S03]  /*5ba0*/  SHF.R.U32.HI R21, RZ, UR4, R4 ;  /* 0x00000004ff157c19 */ /* 0x000fc60008011604 */
[----:B------:R-:W-:Y:S02]  /*5bb0*/  IMAD.MOV.U32 R4, RZ, RZ, R14 ;  /* 0x000000ffff047224 */ /* 0x000fe400078e000e */
[----:B------:R-:W-:Y:S01]  /*5bc0*/  IMAD.MOV.U32 R5, RZ, RZ, R21 ;  /* 0x000000ffff057224 */ /* 0x000fe200078e0015 */
[----:B0-----:R-:W-:Y:S06]  /*5bd0*/  @!P1 BRA `(.L_x_114) ;  /* 0x0000000000289947 */ /* 0x001fec0003800000 */
        /* <DEDUP_REMOVED lines=10> */
.L_x_114:
[----:B------:R-:W-:Y:S01]  /*5c80*/  ISETP.NE.AND P1, PT, R2, 0x1, PT ;  /* 0x000000010200780c */ /* 0x000fe20003f25270 */
[----:B------:R-:W-:Y:S01]  /*5c90*/  ULDC UR4, c[0x0][0x648] ;  /* 0x0001920000047ab9 */ /* 0x000fe20000000800 */
[----:B------:R-:W-:Y:S01]  /*5ca0*/  LOP3.LUT R15, R15, UR21, RZ, 0xc0, !PT ;  /* 0x000000150f0f7c12 */ /* 0x000fe2000f8ec0ff */
[----:B-1----:R-:W-:Y:S01]  /*5cb0*/  IMAD.MOV R20, RZ, RZ, -R20 ;  /* 0x000000ffff147224 */ /* 0x002fe200078e0a14 */
[----:B------:R-:W-:Y:S01]  /*5cc0*/  SHF.R.U64 R4, R4, UR4, R5 ;  /* 0x0000000404047c19 */ /* 0x000fe20008001205 */
[----:B------:R-:W-:Y:S01]  /*5cd0*/  ULDC UR4, c[0x0][0x638] ;  /* 0x00018e0000047ab9 */ /* 0x000fe20000000800 */
[----:B------:R-:W-:Y:S01]  /*5ce0*/  LOP3.LUT R13, R13, UR13, RZ, 0xc0, !PT ;  /* 0x0000000d0d0d7c12 */ /* 0x000fe2000f8ec0ff */
[----:B------:R-:W-:Y:S02]  /*5cf0*/  ULDC UR5, c[0x0][0x610] ;  /* 0x0001840000057ab9 */ /* 0x000fe40000000800 */
[----:B------:R-:W-:Y:S02]  /*5d00*/  IMAD.MOV R5, RZ, RZ, -R4 ;  /* 0x000000ffff057224 */ /* 0x000fe400078e0a04 */
[----:B------:R-:W-:-:S02]  /*5d10*/  IMAD R15, R4, UR14, R15 ;  /* 0x0000000e040f7c24 */ /* 0x000fc4000f8e020f */
[----:B--2---:R-:W-:Y:S02]  /*5d20*/  @P1 IMAD R12, R18, R20, R11 ;  /* 0x00000014120c1224 */ /* 0x004fe400078e020b */
[----:B------:R-:W-:Y:S01]  /*5d30*/  IMAD R14, R5, UR4, R14 ;  /* 0x00000004050e7c24 */ /* 0x000fe2000f8e020e */
[----:B------:R-:W-:Y:S01]  /*5d40*/  ULDC UR4, c[0x0][0x600] ;  /* 0x0001800000047ab9 */ /* 0x000fe20000000800 */
[----:B------:R-:W-:Y:S02]  /*5d50*/  IMAD R12, R15, UR5, R12 ;  /* 0x000000050f0c7c24 */ /* 0x000fe4000f8e020c */
[----:B------:R-:W-:Y:S02]  /*5d60*/  IMAD R5, R14, UR4, R13 ;  /* 0x000000040e057c24 */ /* 0x000fe4000f8e020d */
[----:B------:R-:W-:-:S03]  /*5d70*/  IMAD.MOV.U32 R4, RZ, RZ, 0x1 ;  /* 0x00000001ff047424 */ /* 0x000fc600078e00ff */
[----:B------:R-:W-:Y:S02]  /*5d80*/  SEL R18, R5, R12, !P1 ;  /* 0x0000000c05127207 */ /* 0x000fe40004800000 */
[----:B------:R-:W-:-:S07]  /*5d90*/  SEL R22, R12, R5, !P1 ;  /* 0x000000050c167207 */ /* 0x000fce0004800000 */
.L_x_112:
[----:B------:R-:W-:Y:S05]  /*5da0*/  BSYNC B1 ;  /* 0x0000000000017941 */ /* 0x000fea0003800000 */
.L_x_111:
[----:B------:R-:W-:-:S13]  /*5db0*/  LOP3.LUT P1, RZ, R4, 0xff, RZ, 0xc0, !PT ;  /* 0x000000ff04ff7812 */ /* 0x000fda000782c0ff */
[----:B------:R-:W-:Y:S05]  /*5dc0*/  @P1 BRA `(.L_x_115) ;  /* 0xfffffff000f81947 */ /* 0x000fea000383ffff */
[----:B------:R-:W-:Y:S05]  /*5dd0*/  BSYNC B0 ;  /* 0x0000000000007941 */ /* 0x000fea0003800000 */
.L_x_103:
[----:B------:R-:W-:-:S03]  /*5de0*/  UMOV UR4, 0xffffffff ;  /* 0xffffffff00047882 */ /* 0x000fc60000000000 */
[----:B------:R-:W-:Y:S05]  /*5df0*/  BRA.DIV UR4, `(.L_x_116) ;  /* 0x0000000604247947 */ /* 0x000fea000b800000 */
[----:B------:R-:W-:-:S13]  /*5e00*/  ELECT P6, URZ, PT ;  /* 0x00000000003f782f */ /* 0x000fda00038c0000 */
.L_x_131:
[----:B------:R-:W-:Y:S04]  /*5e10*/  BSSY B0, `(.L_x_117) ;  /* 0x0000022000007945 */ /* 0x000fe80003800000 */
[----:B------:R-:W-:Y:S05]  /*5e20*/  @!P6 BRA `(.L_x_118) ;  /* 0x000000000080e947 */ /* 0x000fea0003800000 */
[----:B------:R-:W-:-:S04]  /*5e30*/  LOP3.LUT R23, R23, 0x2, RZ, 0xfc, !PT ;  /* 0x0000000217177812 */ /* 0x000fc800078efcff */
[----:B------:R-:W-:-:S13]  /*5e40*/  ISETP.NE.AND P0, PT, R23, 0x3, PT ;  /* 0x000000031700780c */ /* 0x000fda0003f05270 */
[----:B------:R-:W-:Y:S05]  /*5e50*/  @!P0 BRA `(.L_x_119) ;  /* 0x0000000000048947 */ /* 0x000fea0003800000 */
[----:B------:R-:W-:Y:S01]  /*5e60*/  BPT.TRAP 0x1 ;  /* 0x000000040000795c */ /* 0x000fe20000300000 */
.L_x_119:
[----:B------:R-:W0:Y:S01]  /*5e70*/  S2R R5, SR_CgaCtaId ;  /* 0x0000000000057919 */ /* 0x000e220000008800 */
[----:B------:R-:W-:Y:S02]  /*5e80*/  MOV R0, 0x400 ;  /* 0x0000040000007802 */ /* 0x000fe40000000f00 */
[----:B------:R-:W-:Y:S02]  /*5e90*/  SHF.L.U32 R2, R3, 0x1f, RZ ;  /* 0x0000001f03027819 */ /* 0x000fe400000006ff */
[----:B0-----:R-:W-:-:S05]  /*5ea0*/  LEA R5, R5, R0, 0x18 ;  /* 0x0000000005057211 */ /* 0x001fca00078ec0ff */
[----:B------:R-:W-:-:S04]  /*5eb0*/  VIADD R5, R5, 0x18 ;  /* 0x0000001805057836 */ /* 0x000fc80000000000 */
[C---:B------:R-:W-:Y:S02]  /*5ec0*/  IMAD R7, R8.reuse, 0x8, R5 ;  /* 0x0000000808077824 */ /* 0x040fe400078e0205 */
[----:B------:R-:W-:Y:S02]  /*5ed0*/  VIADD R8, R8, 0x1 ;  /* 0x0000000108087836 */ /* 0x000fe40000000000 */
[----:B------:R-:W0:Y:S03]  /*5ee0*/  SYNCS.PHASECHK.TRANS64.TRYWAIT P0, [R7+URZ], R2 ;  /* 0x00000002070075a7 */ /* 0x000e26000800017f */
[----:B------:R-:W-:-:S04]  /*5ef0*/  ISETP.NE.AND P1, PT, R8, 0x3, PT ;  /* 0x000000030800780c */ /* 0x000fc80003f25270 */
[----:B------:R-:W-:Y:S02]  /*5f00*/  SEL R0, RZ, 0x1, P1 ;  /* 0x00000001ff007807 */ /* 0x000fe40000800000 */
[----:B------:R-:W-:Y:S02]  /*5f10*/  SEL R8, R8, RZ, P1 ;  /* 0x000000ff08087207 */ /* 0x000fe40000800000 */
[----:B------:R-:W-:-:S03]  /*5f20*/  LOP3.LUT R9, R3, R0, RZ, 0x3c, !PT ;  /* 0x0000000003097212 */ /* 0x000fc600078e3cff */
[----:B------:R-:W-:Y:S01]  /*5f30*/  IMAD R4, R8, 0x8, R5 ;  /* 0x0000000808047824 */ /* 0x000fe200078e0205 */
[----:B------:R-:W-:Y:S01]  /*5f40*/  SHF.L.U32 R3, R9, 0x1f, RZ ;  /* 0x0000001f09037819 */ /* 0x000fe200000006ff */
[----:B0-----:R-:W-:Y:S06]  /*5f50*/  @!P0 BRA `(.L_x_120) ;  /* 0x0000000000ec8947 */ /* 0x001fec0003800000 */
.L_x_132:
[----:B------:R-:W1:Y:S01]  /*5f60*/  SYNCS.PHASECHK.TRANS64.TRYWAIT P0, [R4+URZ], R3 ;  /* 0x00000003040075a7 */ /* 0x000e62000800017f */
[----:B------:R-:W-:-:S05]  /*5f70*/  VIADD R0, R8, 0x1 ;  /* 0x0000000108007836 */ /* 0x000fca0000000000 */
[----:B------:R-:W-:-:S04]  /*5f80*/  ISETP.NE.AND P1, PT, R0, 0x3, PT ;  /* 0x000000030000780c */ /* 0x000fc80003f25270 */
[----:B0-----:R-:W-:Y:S02]  /*5f90*/  SEL R2, RZ, 0x1, P1 ;  /* 0x00000001ff027807 */ /* 0x001fe40000800000 */
[----:B------:R-:W-:Y:S02]  /*5fa0*/  SEL R0, R0, RZ, P1 ;  /* 0x000000ff00007207 */ /* 0x000fe40000800000 */
[----:B------:R-:W-:Y:S01]  /*5fb0*/  LOP3.LUT R2, R9, R2, RZ, 0x3c, !PT ;  /* 0x0000000209027212 */ /* 0x000fe200078e3cff */
[----:B-1----:R-:W-:Y:S06]  /*5fc0*/  @!P0 BRA `(.L_x_121) ;  /* 0x0000000000e48947 */ /* 0x002fec0003800000 */
.L_x_133:
[----:B------:R-:W-:Y:S01]  /*5fd0*/  IMAD R5, R0, 0x8, R5 ;  /* 0x0000000800057824 */ /* 0x000fe200078e0205 */
[----:B------:R-:W-:-:S07]  /*5fe0*/  SHF.L.U32 R0, R2, 0x1f, RZ ;  /* 0x0000001f02007819 */ /* 0x000fce00000006ff */
.L_x_122:
[----:B-1----:R1:W2:Y:S02]  /*5ff0*/  SYNCS.PHASECHK.TRANS64.TRYWAIT P0, [R5+URZ], R0 ;  /* 0x00000000050075a7 */ /* 0x0022a4000800017f */
[----:B--2---:R-:W-:Y:S05]  /*6000*/  @!P0 NANOSLEEP.SYNCS 0x989680 ;  /* 0x009896800000895d */ /* 0x004fea0003900000 */
[----:B------:R-:W2:Y:S02]  /*6010*/  @!P0 SYNCS.PHASECHK.TRANS64 P0, [R5+URZ], R0 ;  /* 0x00000000050085a7 */ /* 0x000ea4000800007f */
[----:B--2---:R-:W-:Y:S05]  /*6020*/  @!P0 BRA `(.L_x_122) ;  /* 0xfffffffc00f08947 */ /* 0x004fea000383ffff */
.L_x_118:
[----:B------:R-:W-:Y:S05]  /*6030*/  BSYNC B0 ;  /* 0x0000000000007941 */ /* 0x000fea0003800000 */
.L_x_117:
[----:B------:R-:W-:Y:S05]  /*6040*/  EXIT ;  /* 0x000000000000794d */ /* 0x000fea0003800000 */
.L_x_19:
[----:B0-----:R-:W-:-:S04]  /*6050*/  IMAD.U32 R3, RZ, RZ, UR43 ;  /* 0x0000002bff037e24 */ /* 0x001fc8000f8e00ff */
[----:B------:R0:W1:Y:S03]  /*6060*/  SYNCS.PHASECHK.TRANS64.TRYWAIT P0, [R3+URZ+-0x8], R0 ;  /* 0xfffff800030075a7 */ /* 0x000066000800017f */
[----:B-1----:R-:W-:Y:S05]  /*6070*/  @!P0 NANOSLEEP.SYNCS 0x989680 ;  /* 0x009896800000895d */ /* 0x002fea0003900000 */
[----:B------:R-:W1:Y:S02]  /*6080*/  @!P0 SYNCS.PHASECHK.TRANS64 P0, [R3+URZ+-0x8], R0 ;  /* 0xfffff800030085a7 */ /* 0x000e64000800007f */
[----:B-1----:R-:W-:Y:S05]  /*6090*/  @!P0 BRA `(.L_x_19) ;  /* 0xfffffffc00ec8947 */ /* 0x002fea000383ffff */
[----:B------:R-:W-:Y:S05]  /*60a0*/  BRA `(.L_x_123) ;  /* 0xffffffb400d87947 */ /* 0x000fea000383ffff */
.L_x_24:
[----:B-1----:R1:W2:Y:S02]  /*60b0*/  SYNCS.PHASECHK.TRANS64.TRYWAIT P1, [R3+URZ], R0 ;  /* 0x00000000030075a7 */ /* 0x0022a4000802017f */
[----:B--2---:R-:W-:Y:S05]  /*60c0*/  @!P1 NANOSLEEP.SYNCS 0x989680 ;  /* 0x009896800000995d */ /* 0x004fea0003900000 */
[----:B------:R-:W2:Y:S02]  /*60d0*/  @!P1 SYNCS.PHASECHK.TRANS64 P1, [R3+URZ], R0 ;  /* 0x00000000030095a7 */ /* 0x000ea4000802007f */
[----:B--2---:R-:W-:Y:S05]  /*60e0*/  @!P1 BRA `(.L_x_24) ;  /* 0xfffffffc00f09947 */ /* 0x004fea000383ffff */
[----:B------:R-:W-:Y:S05]  /*60f0*/  BRA `(.L_x_23) ;  /* 0xffffffb800447947 */ /* 0x000fea000383ffff */
.L_x_29:
[----:B-1----:R-:W-:-:S04]  /*6100*/  IMAD.U32 R5, RZ, RZ, UR4 ;  /* 0x00000004ff057e24 */ /* 0x002fc8000f8e00ff */
[----:B------:R1:W2:Y:S03]  /*6110*/  SYNCS.PHASECHK.TRANS64.TRYWAIT P1, [R5+URZ], R4 ;  /* 0x00000004050075a7 */ /* 0x0002a6000802017f */
[----:B--2---:R-:W-:Y:S05]  /*6120*/  @!P1 NANOSLEEP.SYNCS 0x989680 ;  /* 0x009896800000995d */ /* 0x004fea0003900000 */
[----:B------:R-:W2:Y:S02]  /*6130*/  @!P1 SYNCS.PHASECHK.TRANS64 P1, [R5+URZ], R4 ;  /* 0x00000004050095a7 */ /* 0x000ea4000802007f */
[----:B--2---:R-:W-:Y:S05]  /*6140*/  @!P1 BRA `(.L_x_29) ;  /* 0xfffffffc00ec9947 */ /* 0x004fea000383ffff */
[----:B------:R-:W-:Y:S05]  /*6150*/  BRA `(.L_x_28) ;  /* 0xffffffbc006c7947 */ /* 0x000fea000383ffff */
.L_x_35:
[----:B0-----:R-:W-:-:S04]  /*6160*/  IMAD.U32 R3, RZ, RZ, UR43 ;  /* 0x0000002bff037e24 */ /* 0x001fc8000f8e00ff */
[----:B------:R0:W1:Y:S03]  /*6170*/  SYNCS.PHASECHK.TRANS64.TRYWAIT P0, [R3+URZ+0x8], R0 ;  /* 0x00000800030075a7 */ /* 0x000066000800017f */
[----:B-1----:R-:W-:Y:S05]  /*6180*/  @!P0 NANOSLEEP.SYNCS 0x989680 ;  /* 0x009896800000895d */ /* 0x002fea0003900000 */
[----:B------:R-:W1:Y:S02]  /*6190*/  @!P0 SYNCS.PHASECHK.TRANS64 P0, [R3+URZ+0x8], R0 ;  /* 0x00000800030085a7 */ /* 0x000e64000800007f */
[----:B-1----:R-:W-:Y:S05]  /*61a0*/  @!P0 BRA `(.L_x_35) ;  /* 0xfffffffc00ec8947 */ /* 0x002fea000383ffff */
[----:B------:R-:W-:Y:S05]  /*61b0*/  BRA `(.L_x_124) ;  /* 0xffffffc4001c7947 */ /* 0x000fea000383ffff */
.L_x_104:
[----:B------:R-:W-:Y:S01]  /*61c0*/  BSSY B1, `(.L_x_125) ;  /* 0x0000006000017945 */ /* 0x000fe20003800000 */
[----:B------:R-:W-:-:S07]  /*61d0*/  IMAD.MOV.U32 R15, RZ, RZ, -0x1 ;  /* 0xffffffffff0f7424 */ /* 0x000fce00078e00ff */
[----:B-----5:R-:W-:Y:S05]  /*61e0*/  WARPSYNC.COLLECTIVE R15, `(.L_x_126) ;  /* 0x000000000f0c7348 */ /* 0x020fea0003c00000 */
[----:B------:R-:W-:Y:S02]  /*61f0*/  ELECT P6, UR62, PT ;  /* 0x00000000003e782f */ /* 0x000fe400038c0000 */
[----:B------:R-:W-:Y:S01]  /*6200*/  MOV R14, UR62 ;  /* 0x0000003e000e7c02 */ /* 0x000fe20008000f00 */
[----:B-----5:R-:W-:Y:S10]  /*6210*/  ENDCOLLECTIVE ;  /* 0x000000000000791b */ /* 0x020ff40003800000 */
.L_x_126:
[----:B------:R-:W-:Y:S05]  /*6220*/  BSYNC B1 ;  /* 0x0000000000017941 */ /* 0x000fea0003800000 */
.L_x_125:
[----:B------:R-:W-:Y:S05]  /*6230*/  BRA `(.L_x_127) ;  /* 0xffffffec00e87947 */ /* 0x000fea000383ffff */
.L_x_107:
[----:B-1----:R1:W2:Y:S02]  /*6240*/  SYNCS.PHASECHK.TRANS64.TRYWAIT P1, [R11+URZ+0x18], R6 ;  /* 0x000018060b0075a7 */ /* 0x0022a4000802017f */
[----:B--2---:R-:W-:Y:S05]  /*6250*/  @!P1 NANOSLEEP.SYNCS 0x989680 ;  /* 0x009896800000995d */ /* 0x004fea0003900000 */
[----:B------:R-:W2:Y:S02]  /*6260*/  @!P1 SYNCS.PHASECHK.TRANS64 P1, [R11+URZ+0x18], R6 ;  /* 0x000018060b0095a7 */ /* 0x000ea4000802007f */
[----:B--2---:R-:W-:Y:S05]  /*6270*/  @!P1 BRA `(.L_x_107) ;  /* 0xfffffffc00f09947 */ /* 0x004fea000383ffff */
[----:B------:R-:W-:Y:S05]  /*6280*/  BRA `(.L_x_128) ;  /* 0xfffffff000207947 */ /* 0x000fea000383ffff */
.L_x_116:
[----:B------:R-:W-:Y:S01]  /*6290*/  BSSY B0, `(.L_x_129) ;  /* 0x0000006000007945 */ /* 0x000fe20003800000 */
[----:B------:R-:W-:-:S07]  /*62a0*/  IMAD.MOV.U32 R15, RZ, RZ, -0x1 ;  /* 0xffffffffff0f7424 */ /* 0x000fce00078e00ff */
[----:B-----5:R-:W-:Y:S05]  /*62b0*/  WARPSYNC.COLLECTIVE R15, `(.L_x_130) ;  /* 0x000000000f0c7348 */ /* 0x020fea0003c00000 */
[----:B------:R-:W-:Y:S02]  /*62c0*/  ELECT P6, UR62, PT ;  /* 0x00000000003e782f */ /* 0x000fe400038c0000 */
[----:B------:R-:W-:Y:S01]  /*62d0*/  MOV R14, UR62 ;  /* 0x0000003e000e7c02 */ /* 0x000fe20008000f00 */
[----:B-----5:R-:W-:Y:S10]  /*62e0*/  ENDCOLLECTIVE ;  /* 0x000000000000791b */ /* 0x020ff40003800000 */
.L_x_130:
[----:B------:R-:W-:Y:S05]  /*62f0*/  BSYNC B0 ;  /* 0x0000000000007941 */ /* 0x000fea0003800000 */
.L_x_129:
[----:B------:R-:W-:Y:S05]  /*6300*/  BRA `(.L_x_131) ;  /* 0xfffffff800c07947 */ /* 0x000fea000383ffff */
.L_x_120:
[----:B0-----:R0:W1:Y:S02]  /*6310*/  SYNCS.PHASECHK.TRANS64.TRYWAIT P0, [R7+URZ], R2 ;  /* 0x00000002070075a7 */ /* 0x001064000800017f */
[----:B-1----:R-:W-:Y:S05]  /*6320*/  @!P0 NANOSLEEP.SYNCS 0x989680 ;  /* 0x009896800000895d */ /* 0x002fea0003900000 */
[----:B------:R-:W1:Y:S02]  /*6330*/  @!P0 SYNCS.PHASECHK.TRANS64 P0, [R7+URZ], R2 ;  /* 0x00000002070085a7 */ /* 0x000e64000800007f */
[----:B-1----:R-:W-:Y:S05]  /*6340*/  @!P0 BRA `(.L_x_120) ;  /* 0xfffffffc00f08947 */ /* 0x002fea000383ffff */
[----:B------:R-:W-:Y:S05]  /*6350*/  BRA `(.L_x_132) ;  /* 0xfffffffc00007947 */ /* 0x000fea000383ffff */
.L_x_121:
[----:B0-----:R0:W1:Y:S02]  /*6360*/  SYNCS.PHASECHK.TRANS64.TRYWAIT P0, [R4+URZ], R3 ;  /* 0x00000003040075a7 */ /* 0x001064000800017f */
[----:B-1----:R-:W-:Y:S05]  /*6370*/  @!P0 NANOSLEEP.SYNCS 0x989680 ;  /* 0x009896800000895d */ /* 0x002fea0003900000 */
[----:B------:R-:W1:Y:S02]  /*6380*/  @!P0 SYNCS.PHASECHK.TRANS64 P0, [R4+URZ], R3 ;  /* 0x00000003040085a7 */ /* 0x000e64000800007f */
[----:B-1----:R-:W-:Y:S05]  /*6390*/  @!P0 BRA `(.L_x_121) ;  /* 0xfffffffc00f08947 */ /* 0x002fea000383ffff */
[----:B------:R-:W-:Y:S05]  /*63a0*/  BRA `(.L_x_133) ;  /* 0xfffffffc00087947 */ /* 0x000fea000383ffff */
.L_x_134:
[----:B------:R-:W-:-:S00]  /*63b0*/  BRA `(.L_x_134) ;  /* 0xfffffffc00fc7947 */ /* 0x000fc0000383ffff */
[----:B------:R-:W-:-:S00]  /*63c0*/  NOP ;  /* 0x0000000000007918 */ /* 0x000fc00000000000 */
        /* <DEDUP_REMOVED lines=11> */
.L_x_135:


//--------------------- .nv.global.init           --------------------------
	.section	.nv.global.init,"aw",@progbits
.nv.global.init:
	.type		$str$22,@object
	.size		$str$22,($str$23 - $str$22)
$str$22:
        /*0000*/ 	.byte	0x6b, 0x5f, 0x74, 0x69, 0x6c, 0x65, 0x5f, 0x63, 0x6f, 0x75, 0x6e, 0x74, 0x20, 0x3e, 0x3d, 0x20
        /*0010*/ 	.byte	0x31, 0x00
	.type		$str$23,@object
	.size		$str$23,(__unnamed_1 - $str$23)
$str$23:
        /*0012*/ 	.byte	0x2f, 0x74, 0x6d, 0x70, 0x2f, 0x63, 0x75, 0x74, 0x6c, 0x61, 0x73, 0x73, 0x5f, 0x73, 0x77, 0x65
        /*0022*/ 	.byte	0x65, 0x70, 0x5f, 0x73, 0x72, 0x63, 0x2f, 0x69, 0x6e, 0x63, 0x6c, 0x75, 0x64, 0x65, 0x2f, 0x63
        /*0032*/ 	.byte	0x75, 0x74, 0x6c, 0x61, 0x73, 0x73, 0x2f, 0x67, 0x65, 0x6d, 0x6d, 0x2f, 0x63, 0x6f, 0x6c, 0x6c
        /*0042*/ 	.byte	0x65, 0x63, 0x74, 0x69, 0x76, 0x65, 0x2f, 0x73, 0x6d, 0x39, 0x30, 0x5f, 0x6d, 0x6d, 0x61, 0x5f
        /*0052*/ 	.byte	0x74, 0x6d, 0x61, 0x5f, 0x67, 0x6d, 0x6d, 0x61, 0x5f, 0x73, 0x73, 0x5f, 0x77, 0x61, 0x72, 0x70
        /*0062*/ 	.byte	0x73, 0x70, 0x65, 0x63, 0x69, 0x61, 0x6c, 0x69, 0x7a, 0x65, 0x64, 0x2e, 0x68, 0x70, 0x70, 0x00
	.type		__unnamed_1,@object
	.size		__unnamed_1,(.L_0 - __unnamed_1)
__unnamed_1:
        /*0072*/ 	.byte	0x76, 0x6f, 0x69, 0x64, 0x20, 0x63, 0x75, 0x74, 0x6c, 0x61, 0x73, 0x73, 0x3a, 0x3a, 0x67, 0x65
        /* <DEDUP_REMOVED lines=177> */
        /*0b92*/ 	.byte	0x3a, 0x3a, 0x69, 0x64, 0x65, 0x6e, 0x74, 0x69, 0x74, 0x79, 0x5d, 0x00
.L_0:


//--------------------- .nv.shared._ZN7cutlass13device_kernelINS_4gemm6kernel13GemmUniversalIN4cute5tupleIJiiiiEEENS1_10collective13CollectiveMmaINS1_34MainloopSm90TmaGmmaWarpSpecializedILi3ENS5_IJNS4_1CILi2EEESB_NSA_ILi1EEEEEENS1_32KernelTmaWarpSpecializedPingpongEEENS5_IJNSA_ILi64EEESG_SG_EEENS_10tfloat32_tENS5_IJlSC_lEEESI_SJ_NS4_8TiledMMAINS4_8MMA_AtomIJNS4_4SM904GMMA29MMA_64x64x8_F32TF32TF32_SS_TNILNSN_7ScaleInE1ELSP_1EEEEEENS4_6LayoutINS5_IJSC_SC_SC_EEENS5_IJNSA_ILi0EEESU_SU_EEEEENS5_IJNS4_10UnderscoreESX_SX_EEEEENS4_23SM90_TMA_LOAD_MULTICASTENS4_14ComposedLayoutINS4_7SwizzleILi3ELi4ELi3EEENS4_18smem_ptr_flag_bitsILi32EEENSS_INS5_IJNSA_ILi8EEENSA_ILi32EEEEEENS5_IJS17_SC_EEEEEEEvNS4_8identityES10_S1B_vS1C_EENS_8epilogue10collective6detail29Sm90TmaWarpSpecializedAdapterINS1F_15DefaultEpilogueISI_SJ_SJ_NS1E_6thread17LinearCombinationISI_Li1EffLNS1J_9ScaleType4KindE0ELNS_15FloatRoundStyleE2ESI_EENS1_15EpilogueDefaultEEEEEvvEEEEvNT_6ParamsE --------------------------
	.section	.nv.shared._ZN7cutlass13device_kernelINS_4gemm6kernel13GemmUniversalIN4cute5tupleIJiiiiEEENS1_10collective13CollectiveMmaINS1_34MainloopSm90TmaGmmaWarpSpecializedILi3ENS5_IJNS4_1CILi2EEESB_NSA_ILi1EEEEEENS1_32KernelTmaWarpSpecializedPingpongEEENS5_IJNSA_ILi64EEESG_SG_EEENS_10tfloat32_tENS5_IJlSC_lEEESI_SJ_NS4_8TiledMMAINS4_8MMA_AtomIJNS4_4SM904GMMA29MMA_64x64x8_F32TF32TF32_SS_TNILNSN_7ScaleInE1ELSP_1EEEEEENS4_6LayoutINS5_IJSC_SC_SC_EEENS5_IJNSA_ILi0EEESU_SU_EEEEENS5_IJNS4_10UnderscoreESX_SX_EEEEENS4_23SM90_TMA_LOAD_MULTICASTENS4_14ComposedLayoutINS4_7SwizzleILi3ELi4ELi3EEENS4_18smem_ptr_flag_bitsILi32EEENSS_INS5_IJNSA_ILi8EEENSA_ILi32EEEEEENS5_IJS17_SC_EEEEEEEvNS4_8identityES10_S1B_vS1C_EENS_8epilogue10collective6detail29Sm90TmaWarpSpecializedAdapterINS1F_15DefaultEpilogueISI_SJ_SJ_NS1E_6thread17LinearCombinationISI_Li1EffLNS1J_9ScaleType4KindE0ELNS_15FloatRoundStyleE2ESI_EENS1_15EpilogueDefaultEEEEEvvEEEEvNT_6ParamsE,"aw",@nobits
	.sectionflags	@""
	.align	16
	.zero		1024


//--------------------- .nv.shared.reserved.0     --------------------------
	.section	.nv.shared.reserved.0,"aw",@nobits
	.weak		__nv_reservedSMEM_offset_0_alias
	.size		__nv_reservedSMEM_offset_0_alias, 0, 0
	.other		__nv_reservedSMEM_offset_0_alias,@"STO_CUDA_RESERVED_SHARED STV_DEFAULT"
__nv_reservedSMEM_offset_0_alias:
	.zero		0


//--------------------- .nv.global                --------------------------
	.section	.nv.global,"aw",@nobits
.nv.global:
	.type		_ZN39_INTERNAL_61aeb5f7_4_k_cu_836c9bb1_66784cute1_E,@object
	.size		_ZN39_INTERNAL_61aeb5f7_4_k_cu_836c9bb1_66784cute1_E,(_ZN39_INTERNAL_61aeb5f7_4_k_cu_836c9bb1_66784cuda3std3__45__cpo6cbeginE - _ZN39_INTERNAL_61aeb5f7_4_k_cu_836c9bb1_66784cute1_E)
_ZN39_INTERNAL_61aeb5f7_4_k_cu_836c9bb1_66784cute1_E:
	.zero		1
	.type		_ZN39_INTERNAL_61aeb5f7_4_k_cu_836c9bb1_66784cuda3std3__45__cpo6cbeginE,@object
	.size		_ZN39_INTERNAL_61aeb5f7_4_k_cu_836c9bb1_66784cuda3std3__45__cpo6cbeginE,(_ZN39_INTERNAL_61aeb5f7_4_k_cu_836c9bb1_66784cuda3std3__48in_placeE - _ZN39_INTERNAL_61aeb5f7_4_k_cu_836c9bb1_66784cuda3std3__45__cpo6cbeginE)
_ZN39_INTERNAL_61aeb5f7_4_k_cu_836c9bb1_66784cuda3std3__45__cpo6cbeginE:
	.zero		1
	.type		_ZN39_INTERNAL_61aeb5f7_4_k_cu_836c9bb1_66784cuda3std3__48in_placeE,@object
	.size		_ZN39_INTERNAL_61aeb5f7_4_k_cu_836c9bb1_66784cuda3std3__48in_placeE,(_ZN39_INTERNAL_61aeb5f7_4_k_cu_836c9bb1_66784cuda3std6ranges3__45__cpo9iter_moveE - _ZN39_INTERNAL_61aeb5f7_4_k_cu_836c9bb1_66784cuda3std3__48in_placeE)
_ZN39_INTERNAL_61aeb5f7_4_k_cu_836c9bb1_66784cuda3std3__48in_placeE:
	.zero		1
	.type		_ZN39_INTERNAL_61aeb5f7_4_k_cu_836c9bb1_66784cuda3std6ranges3__45__cpo9iter_moveE,@object
	.size		_ZN39_INTERNAL_61aeb5f7_4_k_cu_836c9bb1_66784cuda3std6ranges3__45__cpo9iter_moveE,(_ZN39_INTERNAL_61aeb5f7_4_k_cu_836c9bb1_66784cuda3std3__45__cpo5beginE - _ZN39_INTERNAL_61aeb5f7_4_k_cu_836c9bb1_66784cuda3std6ranges3__45__cpo9iter_moveE)
_ZN39_INTERNAL_61aeb5f7_4_k_cu_836c9bb1_66784cuda3std6ranges3__45__cpo9iter_moveE:
	.zero		1
	.type		_ZN39_INTERNAL_61aeb5f7_4_k_cu_836c9bb1_66784cuda3std3__45__cpo5beginE,@object
	.size		_ZN39_INTERNAL_61aeb5f7_4_k_cu_836c9bb1_66784cuda3std3__45__cpo5beginE,(_ZN39_INTERNAL_61aeb5f7_4_k_cu_836c9bb1_66784cuda3std3__441_GLOBAL__N__61aeb5f7_4_k_cu_836c9bb1_66786ignoreE - _ZN39_INTERNAL_61aeb5f7_4_k_cu_836c9bb1_66784cuda3std3__45__cpo5beginE)
_ZN39_INTERNAL_61aeb5f7_4_k_cu_836c9bb1_66784cuda3std3__45__cpo5beginE:
	.zero		1
	.type		_ZN39_INTERNAL_61aeb5f7_4_k_cu_836c9bb1_66784cuda3std3__441_GLOBAL__N__61aeb5f7_4_k_cu_836c9bb1_66786ignoreE,@object
	.size		_ZN39_INTERNAL_61aeb5f7_4_k_cu_836c9bb1_66784cuda3std3__441_GLOBAL__N__61aeb5f7_4_k_cu_836c9bb1_66786ignoreE,(_ZN39_INTERNAL_61aeb5f7_4_k_cu_836c9bb1_66784cute7productE - _ZN39_INTERNAL_61aeb5f7_4_k_cu_836c9bb1_66784cuda3std3__441_GLOBAL__N__61aeb5f7_4_k_cu_836c9bb1_66786ignoreE)
_ZN39_INTERNAL_61aeb5f7_4_k_cu_836c9bb1_66784cuda3std3__441_GLOBAL__N__61aeb5f7_4_k_cu_836c9bb1_66786ignoreE:
	.zero		1
	.type		_ZN39_INTERNAL_61aeb5f7_4_k_cu_836c9bb1_66784cute7productE,@object
	.size		_ZN39_INTERNAL_61aeb5f7_4_k_cu_836c9bb1_66784cute7productE,(_ZN39_INTERNAL_61aeb5f7_4_k_cu_836c9bb1_66784cuda3std3__45__cpo3endE - _ZN39_INTERNAL_61aeb5f7_4_k_cu_836c9bb1_66784cute7productE)
_ZN39_INTERNAL_61aeb5f7_4_k_cu_836c9bb1_66784cute7productE:
	.zero		1
	.type		_ZN39_INTERNAL_61aeb5f7_4_k_cu_836c9bb1_66784cuda3std3__45__cpo3endE,@object
	.size		_ZN39_INTERNAL_61aeb5f7_4_k_cu_836c9bb1_66784cuda3std3__45__cpo3endE,(_ZN39_INTERNAL_61aeb5f7_4_k_cu_836c9bb1_66784cuda3std3__419piecewise_constructE - _ZN39_INTERNAL_61aeb5f7_4_k_cu_836c9bb1_66784cuda3std3__45__cpo3endE)
_ZN39_INTERNAL_61aeb5f7_4_k_cu_836c9bb1_66784cuda3std3__45__cpo3endE:
	.zero		1
	.type		_ZN39_INTERNAL_61aeb5f7_4_k_cu_836c9bb1_66784cuda3std3__419piecewise_constructE,@object
	.size		_ZN39_INTERNAL_61aeb5f7_4_k_cu_836c9bb1_66784cuda3std3__419piecewise_constructE,(_ZN39_INTERNAL_61aeb5f7_4_k_cu_836c9bb1_66784cuda3std3__45__cpo4cendE - _ZN39_INTERNAL_61aeb5f7_4_k_cu_836c9bb1_66784cuda3std3__419piecewise_constructE)
_ZN39_INTERNAL_61aeb5f7_4_k_cu_836c9bb1_66784cuda3std3__419piecewise_constructE:
	.zero		1
	.type		_ZN39_INTERNAL_61aeb5f7_4_k_cu_836c9bb1_66784cuda3std3__45__cpo4cendE,@object
	.size		_ZN39_INTERNAL_61aeb5f7_4_k_cu_836c9bb1_66784cuda3std3__45__cpo4cendE,(_ZN39_INTERNAL_61aeb5f7_4_k_cu_836c9bb1_66784cuda3std6ranges3__45__cpo4swapE - _ZN39_INTERNAL_61aeb5f7_4_k_cu_836c9bb1_66784cuda3std3__45__cpo4cendE)
_ZN39_INTERNAL_61aeb5f7_4_k_cu_836c9bb1_66784cuda3std3__45__cpo4cendE:
	.zero		1
	.type		_ZN39_INTERNAL_61aeb5f7_4_k_cu_836c9bb1_66784cuda3std6ranges3__45__cpo4swapE,@object
	.size		_ZN39_INTERNAL_61aeb5f7_4_k_cu_836c9bb1_66784cuda3std6ranges3__45__cpo4swapE,(.L_8 - _ZN39_INTERNAL_61aeb5f7_4_k_cu_836c9bb1_66784cuda3std6ranges3__45__cpo4swapE)
_ZN39_INTERNAL_61aeb5f7_4_k_cu_836c9bb1_66784cuda3std6ranges3__45__cpo4swapE:
	.zero		1
.L_8:


//--------------------- .nv.constant0._ZN7cutlass13device_kernelINS_4gemm6kernel13GemmUniversalIN4cute5tupleIJiiiiEEENS1_10collective13CollectiveMmaINS1_34MainloopSm90TmaGmmaWarpSpecializedILi3ENS5_IJNS4_1CILi2EEESB_NSA_ILi1EEEEEENS1_32KernelTmaWarpSpecializedPingpongEEENS5_IJNSA_ILi64EEESG_SG_EEENS_10tfloat32_tENS5_IJlSC_lEEESI_SJ_NS4_8TiledMMAINS4_8MMA_AtomIJNS4_4SM904GMMA29MMA_64x64x8_F32TF32TF32_SS_TNILNSN_7ScaleInE1ELSP_1EEEEEENS4_6LayoutINS5_IJSC_SC_SC_EEENS5_IJNSA_ILi0EEESU_SU_EEEEENS5_IJNS4_10UnderscoreESX_SX_EEEEENS4_23SM90_TMA_LOAD_MULTICASTENS4_14ComposedLayoutINS4_7SwizzleILi3ELi4ELi3EEENS4_18smem_ptr_flag_bitsILi32EEENSS_INS5_IJNSA_ILi8EEENSA_ILi32EEEEEENS5_IJS17_SC_EEEEEEEvNS4_8identityES10_S1B_vS1C_EENS_8epilogue10collective6detail29Sm90TmaWarpSpecializedAdapterINS1F_15DefaultEpilogueISI_SJ_SJ_NS1E_6thread17LinearCombinationISI_Li1EffLNS1J_9ScaleType4KindE0ELNS_15FloatRoundStyleE2ESI_EENS1_15EpilogueDefaultEEEEEvvEEEEvNT_6ParamsE --------------------------
	.section	.nv.constant0._ZN7cutlass13device_kernelINS_4gemm6kernel13GemmUniversalIN4cute5tupleIJiiiiEEENS1_10collective13CollectiveMmaINS1_34MainloopSm90TmaGmmaWarpSpecializedILi3ENS5_IJNS4_1CILi2EEESB_NSA_ILi1EEEEEENS1_32KernelTmaWarpSpecializedPingpongEEENS5_IJNSA_ILi64EEESG_SG_EEENS_10tfloat32_tENS5_IJlSC_lEEESI_SJ_NS4_8TiledMMAINS4_8MMA_AtomIJNS4_4SM904GMMA29MMA_64x64x8_F32TF32TF32_SS_TNILNSN_7ScaleInE1ELSP_1EEEEEENS4_6LayoutINS5_IJSC_SC_SC_EEENS5_IJNSA_ILi0EEESU_SU_EEEEENS5_IJNS4_10UnderscoreESX_SX_EEEEENS4_23SM90_TMA_LOAD_MULTICASTENS4_14ComposedLayoutINS4_7SwizzleILi3ELi4ELi3EEENS4_18smem_ptr_flag_bitsILi32EEENSS_INS5_IJNSA_ILi8EEENSA_ILi32EEEEEENS5_IJS17_SC_EEEEEEEvNS4_8identityES10_S1B_vS1C_EENS_8epilogue10collective6detail29Sm90TmaWarpSpecializedAdapterINS1F_15DefaultEpilogueISI_SJ_SJ_NS1E_6thread17LinearCombinationISI_Li1EffLNS1J_9ScaleType4KindE0ELNS_15FloatRoundStyleE2ESI_EENS1_15EpilogueDefaultEEEEEvvEEEEvNT_6ParamsE,"a",@progbits
	.sectionflags	@""
	.align	4
.nv.constant0._ZN7cutlass13device_kernelINS_4gemm6kernel13GemmUniversalIN4cute5tupleIJiiiiEEENS1_10collective13CollectiveMmaINS1_34MainloopSm90TmaGmmaWarpSpecializedILi3ENS5_IJNS4_1CILi2EEESB_NSA_ILi1EEEEEENS1_32KernelTmaWarpSpecializedPingpongEEENS5_IJNSA_ILi64EEESG_SG_EEENS_10tfloat32_tENS5_IJlSC_lEEESI_SJ_NS4_8TiledMMAINS4_8MMA_AtomIJNS4_4SM904GMMA29MMA_64x64x8_F32TF32TF32_SS_TNILNSN_7ScaleInE1ELSP_1EEEEEENS4_6LayoutINS5_IJSC_SC_SC_EEENS5_IJNSA_ILi0EEESU_SU_EEEEENS5_IJNS4_10UnderscoreESX_SX_EEEEENS4_23SM90_TMA_LOAD_MULTICASTENS4_14ComposedLayoutINS4_7SwizzleILi3ELi4ELi3EEENS4_18smem_ptr_flag_bitsILi32EEENSS_INS5_IJNSA_ILi8EEENSA_ILi32EEEEEENS5_IJS17_SC_EEEEEEEvNS4_8identityES10_S1B_vS1C_EENS_8epilogue10collective6detail29Sm90TmaWarpSpecializedAdapterINS1F_15DefaultEpilogueISI_SJ_SJ_NS1E_6thread17LinearCombinationISI_Li1EffLNS1J_9ScaleType4KindE0ELNS_15FloatRoundStyleE2ESI_EENS1_15EpilogueDefaultEEEEEvvEEEEvNT_6ParamsE:
	.zero		1664


//--------------------- SYMBOLS --------------------------

	.type		.nv.reservedSmem.offset0,@object
	.size		.nv.reservedSmem.offset0,0x4
	.type		__assertfail,@function
